//
// Generated by NVIDIA NVVM Compiler
//
// Compiler Build ID: CL-36424714
// Cuda compilation tools, release 13.0, V13.0.88
// Based on NVVM 20.0.0
//

.version 9.0
.target sm_100
.address_size 64

	// .globl	_Z8GrayFuncPhS_ii
// _ZZ13SharedMem_colPhS_iiE11shared_Gray has been demoted
// _ZZ13SharedMem_colPhS_iiE10shared_Mat has been demoted
// _ZZ13SharedMem_rowPhS_iiE11shared_Gray has been demoted
// _ZZ13SharedMem_rowPhS_iiE10shared_Mat has been demoted
// _ZZ15SharedMem_rerowPhS_iiE11shared_Gray has been demoted
// _ZZ15SharedMem_rerowPhS_iiE10shared_Mat has been demoted
// _ZZ15SharedMem_recolPhS_iiE11shared_Gray has been demoted
// _ZZ15SharedMem_recolPhS_iiE10shared_Mat has been demoted

.visible .entry _Z8GrayFuncPhS_ii(
	.param .u64 .ptr .align 1 _Z8GrayFuncPhS_ii_param_0,
	.param .u64 .ptr .align 1 _Z8GrayFuncPhS_ii_param_1,
	.param .u32 _Z8GrayFuncPhS_ii_param_2,
	.param .u32 _Z8GrayFuncPhS_ii_param_3
)
{
	.reg .pred 	%p<8>;
	.reg .b16 	%rs<43>;
	.reg .b32 	%r<69>;
	.reg .b64 	%rd<33>;

	ld.param.u64 	%rd3, [_Z8GrayFuncPhS_ii_param_0];
	ld.param.u64 	%rd4, [_Z8GrayFuncPhS_ii_param_1];
	ld.param.u32 	%r25, [_Z8GrayFuncPhS_ii_param_2];
	cvta.to.global.u64 	%rd1, %rd4;
	cvta.to.global.u64 	%rd2, %rd3;
	mov.u32 	%r26, %ntid.x;
	mov.u32 	%r27, %ctaid.x;
	mul.lo.s32 	%r1, %r26, %r27;
	mov.u32 	%r2, %tid.x;
	add.s32 	%r3, %r1, %r2;
	setp.lt.s32 	%p1, %r25, 1;
	@%p1 bra 	$L__BB0_9;
	and.b32  	%r4, %r25, 3;
	setp.lt.u32 	%p2, %r25, 4;
	mov.b32 	%r68, 0;
	@%p2 bra 	$L__BB0_4;
	and.b32  	%r68, %r25, 2147483644;
	neg.s32 	%r66, %r68;
	add.s32 	%r29, %r2, %r25;
	add.s32 	%r30, %r29, %r1;
	mul.lo.s32 	%r65, %r30, 3;
	mul.lo.s32 	%r8, %r25, 12;
	shl.b32 	%r31, %r25, 1;
	add.s32 	%r32, %r3, %r31;
	mul.lo.s32 	%r64, %r32, 3;
	mad.lo.s32 	%r33, %r25, 3, %r3;
	mul.lo.s32 	%r63, %r33, 3;
	mul.lo.s32 	%r62, %r3, 3;
$L__BB0_3:
	.pragma "nounroll";
	cvt.s64.s32 	%rd5, %r62;
	add.s64 	%rd6, %rd2, %rd5;
	ld.global.u8 	%rs1, [%rd6];
	ld.global.u8 	%rs2, [%rd6+1];
	ld.global.u8 	%rs3, [%rd6+2];
	add.s16 	%rs4, %rs2, %rs1;
	add.s16 	%rs5, %rs4, %rs3;
	mul.hi.u16 	%rs6, %rs5, 21846;
	mul.hi.s32 	%r34, %r62, 1431655766;
	shr.u32 	%r35, %r34, 31;
	add.s32 	%r36, %r34, %r35;
	cvt.s64.s32 	%rd7, %r36;
	add.s64 	%rd8, %rd1, %rd7;
	st.global.u8 	[%rd8], %rs6;
	cvt.s64.s32 	%rd9, %r65;
	add.s64 	%rd10, %rd2, %rd9;
	ld.global.u8 	%rs7, [%rd10];
	ld.global.u8 	%rs8, [%rd10+1];
	ld.global.u8 	%rs9, [%rd10+2];
	add.s16 	%rs10, %rs8, %rs7;
	add.s16 	%rs11, %rs10, %rs9;
	mul.hi.u16 	%rs12, %rs11, 21846;
	mul.hi.s32 	%r37, %r65, 1431655766;
	shr.u32 	%r38, %r37, 31;
	add.s32 	%r39, %r37, %r38;
	cvt.s64.s32 	%rd11, %r39;
	add.s64 	%rd12, %rd1, %rd11;
	st.global.u8 	[%rd12], %rs12;
	cvt.s64.s32 	%rd13, %r64;
	add.s64 	%rd14, %rd2, %rd13;
	ld.global.u8 	%rs13, [%rd14];
	ld.global.u8 	%rs14, [%rd14+1];
	ld.global.u8 	%rs15, [%rd14+2];
	add.s16 	%rs16, %rs14, %rs13;
	add.s16 	%rs17, %rs16, %rs15;
	mul.hi.u16 	%rs18, %rs17, 21846;
	mul.hi.s32 	%r40, %r64, 1431655766;
	shr.u32 	%r41, %r40, 31;
	add.s32 	%r42, %r40, %r41;
	cvt.s64.s32 	%rd15, %r42;
	add.s64 	%rd16, %rd1, %rd15;
	st.global.u8 	[%rd16], %rs18;
	cvt.s64.s32 	%rd17, %r63;
	add.s64 	%rd18, %rd2, %rd17;
	ld.global.u8 	%rs19, [%rd18];
	ld.global.u8 	%rs20, [%rd18+1];
	ld.global.u8 	%rs21, [%rd18+2];
	add.s16 	%rs22, %rs20, %rs19;
	add.s16 	%rs23, %rs22, %rs21;
	mul.hi.u16 	%rs24, %rs23, 21846;
	mul.hi.s32 	%r43, %r63, 1431655766;
	shr.u32 	%r44, %r43, 31;
	add.s32 	%r45, %r43, %r44;
	cvt.s64.s32 	%rd19, %r45;
	add.s64 	%rd20, %rd1, %rd19;
	st.global.u8 	[%rd20], %rs24;
	add.s32 	%r66, %r66, 4;
	add.s32 	%r65, %r65, %r8;
	add.s32 	%r64, %r64, %r8;
	add.s32 	%r63, %r63, %r8;
	add.s32 	%r62, %r62, %r8;
	setp.ne.s32 	%p3, %r66, 0;
	@%p3 bra 	$L__BB0_3;
$L__BB0_4:
	setp.eq.s32 	%p4, %r4, 0;
	@%p4 bra 	$L__BB0_9;
	setp.eq.s32 	%p5, %r4, 1;
	@%p5 bra 	$L__BB0_7;
	mad.lo.s32 	%r46, %r68, %r25, %r3;
	mul.lo.s32 	%r47, %r46, 3;
	cvt.s64.s32 	%rd21, %r47;
	add.s64 	%rd22, %rd2, %rd21;
	ld.global.u8 	%rs25, [%rd22];
	ld.global.u8 	%rs26, [%rd22+1];
	ld.global.u8 	%rs27, [%rd22+2];
	add.s16 	%rs28, %rs26, %rs25;
	add.s16 	%rs29, %rs28, %rs27;
	mul.hi.u16 	%rs30, %rs29, 21846;
	mul.hi.s32 	%r48, %r47, 1431655766;
	shr.u32 	%r49, %r48, 31;
	add.s32 	%r50, %r48, %r49;
	cvt.s64.s32 	%rd23, %r50;
	add.s64 	%rd24, %rd1, %rd23;
	st.global.u8 	[%rd24], %rs30;
	add.s32 	%r51, %r46, %r25;
	mul.lo.s32 	%r52, %r51, 3;
	cvt.s64.s32 	%rd25, %r52;
	add.s64 	%rd26, %rd2, %rd25;
	ld.global.u8 	%rs31, [%rd26];
	ld.global.u8 	%rs32, [%rd26+1];
	ld.global.u8 	%rs33, [%rd26+2];
	add.s16 	%rs34, %rs32, %rs31;
	add.s16 	%rs35, %rs34, %rs33;
	mul.hi.u16 	%rs36, %rs35, 21846;
	mul.hi.s32 	%r53, %r52, 1431655766;
	shr.u32 	%r54, %r53, 31;
	add.s32 	%r55, %r53, %r54;
	cvt.s64.s32 	%rd27, %r55;
	add.s64 	%rd28, %rd1, %rd27;
	st.global.u8 	[%rd28], %rs36;
	add.s32 	%r68, %r68, 2;
$L__BB0_7:
	and.b32  	%r56, %r25, 1;
	setp.eq.b32 	%p6, %r56, 1;
	not.pred 	%p7, %p6;
	@%p7 bra 	$L__BB0_9;
	mad.lo.s32 	%r57, %r68, %r25, %r3;
	mul.lo.s32 	%r58, %r57, 3;
	cvt.s64.s32 	%rd29, %r58;
	add.s64 	%rd30, %rd2, %rd29;
	ld.global.u8 	%rs37, [%rd30];
	ld.global.u8 	%rs38, [%rd30+1];
	ld.global.u8 	%rs39, [%rd30+2];
	add.s16 	%rs40, %rs38, %rs37;
	add.s16 	%rs41, %rs40, %rs39;
	mul.hi.u16 	%rs42, %rs41, 21846;
	mul.hi.s32 	%r59, %r58, 1431655766;
	shr.u32 	%r60, %r59, 31;
	add.s32 	%r61, %r59, %r60;
	cvt.s64.s32 	%rd31, %r61;
	add.s64 	%rd32, %rd1, %rd31;
	st.global.u8 	[%rd32], %rs42;
$L__BB0_9:
	ret;

}
	// .globl	_Z13SharedMem_colPhS_ii
.visible .entry _Z13SharedMem_colPhS_ii(
	.param .u64 .ptr .align 1 _Z13SharedMem_colPhS_ii_param_0,
	.param .u64 .ptr .align 1 _Z13SharedMem_colPhS_ii_param_1,
	.param .u32 _Z13SharedMem_colPhS_ii_param_2,
	.param .u32 _Z13SharedMem_colPhS_ii_param_3
)
{
	.reg .pred 	%p<18>;
	.reg .b16 	%rs<70>;
	.reg .b32 	%r<212>;
	.reg .b64 	%rd<117>;
	// demoted variable
	.shared .align 1 .b8 _ZZ13SharedMem_colPhS_iiE11shared_Gray[4160];
	// demoted variable
	.shared .align 1 .b8 _ZZ13SharedMem_colPhS_iiE10shared_Mat[4160];
	ld.param.u64 	%rd3, [_Z13SharedMem_colPhS_ii_param_0];
	ld.param.u64 	%rd4, [_Z13SharedMem_colPhS_ii_param_1];
	ld.param.u32 	%r61, [_Z13SharedMem_colPhS_ii_param_2];
	cvta.to.global.u64 	%rd1, %rd3;
	cvta.to.global.u64 	%rd2, %rd4;
	mov.u32 	%r63, %ctaid.x;
	mov.u32 	%r1, %ntid.x;
	mul.lo.s32 	%r2, %r63, %r1;
	mul.lo.s32 	%r3, %r2, %r61;
	div.u32 	%r4, %r61, %r1;
	mov.u32 	%r5, %tid.x;
	shl.b32 	%r6, %r5, 2;
	add.s32 	%r7, %r3, %r6;
	max.u32 	%r64, %r4, 4;
	add.s32 	%r65, %r64, -1;
	shr.u32 	%r66, %r65, 2;
	add.s32 	%r8, %r66, 1;
	and.b32  	%r9, %r8, 3;
	and.b32  	%r10, %r8, 2147483644;
	mov.b32 	%r196, 0;
$L__BB1_1:
	setp.gt.u32 	%p1, %r1, %r61;
	@%p1 bra 	$L__BB1_9;
	setp.lt.u32 	%p2, %r4, 13;
	mul.lo.s32 	%r68, %r196, %r61;
	add.s32 	%r12, %r68, %r7;
	shl.b32 	%r69, %r196, 2;
	add.s32 	%r70, %r68, %r6;
	add.s32 	%r13, %r70, %r69;
	mov.b32 	%r199, 0;
	@%p2 bra 	$L__BB1_5;
	mov.b32 	%r199, 0;
	mov.u32 	%r198, %r199;
$L__BB1_4:
	mul.lo.s32 	%r72, %r199, %r1;
	add.s32 	%r73, %r12, %r72;
	cvt.u64.u32 	%rd5, %r73;
	add.s64 	%rd6, %rd1, %rd5;
	ld.global.u8 	%rs1, [%rd6];
	add.s32 	%r74, %r13, %r72;
	mov.u32 	%r75, _ZZ13SharedMem_colPhS_iiE11shared_Gray;
	add.s32 	%r76, %r75, %r74;
	st.shared.u8 	[%r76], %rs1;
	add.s32 	%r77, %r73, 1;
	cvt.u64.u32 	%rd7, %r77;
	add.s64 	%rd8, %rd1, %rd7;
	ld.global.u8 	%rs2, [%rd8];
	st.shared.u8 	[%r76+1], %rs2;
	add.s32 	%r78, %r73, 2;
	cvt.u64.u32 	%rd9, %r78;
	add.s64 	%rd10, %rd1, %rd9;
	ld.global.u8 	%rs3, [%rd10];
	st.shared.u8 	[%r76+2], %rs3;
	add.s32 	%r79, %r73, 3;
	cvt.u64.u32 	%rd11, %r79;
	add.s64 	%rd12, %rd1, %rd11;
	ld.global.u8 	%rs4, [%rd12];
	st.shared.u8 	[%r76+3], %rs4;
	shl.b32 	%r80, %r1, 2;
	add.s32 	%r81, %r72, %r80;
	add.s32 	%r82, %r12, %r81;
	cvt.u64.u32 	%rd13, %r82;
	add.s64 	%rd14, %rd1, %rd13;
	ld.global.u8 	%rs5, [%rd14];
	add.s32 	%r83, %r13, %r81;
	add.s32 	%r84, %r75, %r83;
	st.shared.u8 	[%r84], %rs5;
	add.s32 	%r85, %r82, 1;
	cvt.u64.u32 	%rd15, %r85;
	add.s64 	%rd16, %rd1, %rd15;
	ld.global.u8 	%rs6, [%rd16];
	st.shared.u8 	[%r84+1], %rs6;
	add.s32 	%r86, %r82, 2;
	cvt.u64.u32 	%rd17, %r86;
	add.s64 	%rd18, %rd1, %rd17;
	ld.global.u8 	%rs7, [%rd18];
	st.shared.u8 	[%r84+2], %rs7;
	add.s32 	%r87, %r82, 3;
	cvt.u64.u32 	%rd19, %r87;
	add.s64 	%rd20, %rd1, %rd19;
	ld.global.u8 	%rs8, [%rd20];
	st.shared.u8 	[%r84+3], %rs8;
	shl.b32 	%r88, %r1, 3;
	add.s32 	%r89, %r88, %r72;
	add.s32 	%r90, %r12, %r89;
	cvt.u64.u32 	%rd21, %r90;
	add.s64 	%rd22, %rd1, %rd21;
	ld.global.u8 	%rs9, [%rd22];
	add.s32 	%r91, %r13, %r89;
	add.s32 	%r92, %r75, %r91;
	st.shared.u8 	[%r92], %rs9;
	add.s32 	%r93, %r90, 1;
	cvt.u64.u32 	%rd23, %r93;
	add.s64 	%rd24, %rd1, %rd23;
	ld.global.u8 	%rs10, [%rd24];
	st.shared.u8 	[%r92+1], %rs10;
	add.s32 	%r94, %r90, 2;
	cvt.u64.u32 	%rd25, %r94;
	add.s64 	%rd26, %rd1, %rd25;
	ld.global.u8 	%rs11, [%rd26];
	st.shared.u8 	[%r92+2], %rs11;
	add.s32 	%r95, %r90, 3;
	cvt.u64.u32 	%rd27, %r95;
	add.s64 	%rd28, %rd1, %rd27;
	ld.global.u8 	%rs12, [%rd28];
	st.shared.u8 	[%r92+3], %rs12;
	add.s32 	%r96, %r89, %r80;
	add.s32 	%r97, %r12, %r96;
	cvt.u64.u32 	%rd29, %r97;
	add.s64 	%rd30, %rd1, %rd29;
	ld.global.u8 	%rs13, [%rd30];
	add.s32 	%r98, %r13, %r96;
	add.s32 	%r99, %r75, %r98;
	st.shared.u8 	[%r99], %rs13;
	add.s32 	%r100, %r97, 1;
	cvt.u64.u32 	%rd31, %r100;
	add.s64 	%rd32, %rd1, %rd31;
	ld.global.u8 	%rs14, [%rd32];
	st.shared.u8 	[%r99+1], %rs14;
	add.s32 	%r101, %r97, 2;
	cvt.u64.u32 	%rd33, %r101;
	add.s64 	%rd34, %rd1, %rd33;
	ld.global.u8 	%rs15, [%rd34];
	st.shared.u8 	[%r99+2], %rs15;
	add.s32 	%r102, %r97, 3;
	cvt.u64.u32 	%rd35, %r102;
	add.s64 	%rd36, %rd1, %rd35;
	ld.global.u8 	%rs16, [%rd36];
	st.shared.u8 	[%r99+3], %rs16;
	add.s32 	%r199, %r199, 16;
	add.s32 	%r198, %r198, 4;
	setp.ne.s32 	%p3, %r198, %r10;
	@%p3 bra 	$L__BB1_4;
$L__BB1_5:
	setp.eq.s32 	%p4, %r9, 0;
	@%p4 bra 	$L__BB1_9;
	setp.eq.s32 	%p5, %r9, 1;
	mul.lo.s32 	%r19, %r199, %r1;
	add.s32 	%r103, %r12, %r19;
	cvt.u64.u32 	%rd37, %r103;
	add.s64 	%rd38, %rd1, %rd37;
	ld.global.u8 	%rs17, [%rd38];
	add.s32 	%r104, %r13, %r19;
	mov.u32 	%r105, _ZZ13SharedMem_colPhS_iiE11shared_Gray;
	add.s32 	%r106, %r105, %r104;
	st.shared.u8 	[%r106], %rs17;
	add.s32 	%r107, %r103, 1;
	cvt.u64.u32 	%rd39, %r107;
	add.s64 	%rd40, %rd1, %rd39;
	ld.global.u8 	%rs18, [%rd40];
	st.shared.u8 	[%r106+1], %rs18;
	add.s32 	%r108, %r103, 2;
	cvt.u64.u32 	%rd41, %r108;
	add.s64 	%rd42, %rd1, %rd41;
	ld.global.u8 	%rs19, [%rd42];
	st.shared.u8 	[%r106+2], %rs19;
	add.s32 	%r109, %r103, 3;
	cvt.u64.u32 	%rd43, %r109;
	add.s64 	%rd44, %rd1, %rd43;
	ld.global.u8 	%rs20, [%rd44];
	st.shared.u8 	[%r106+3], %rs20;
	@%p5 bra 	$L__BB1_9;
	setp.eq.s32 	%p6, %r9, 2;
	shl.b32 	%r110, %r1, 2;
	add.s32 	%r111, %r19, %r110;
	add.s32 	%r112, %r12, %r111;
	cvt.u64.u32 	%rd45, %r112;
	add.s64 	%rd46, %rd1, %rd45;
	ld.global.u8 	%rs21, [%rd46];
	add.s32 	%r113, %r13, %r111;
	add.s32 	%r115, %r105, %r113;
	st.shared.u8 	[%r115], %rs21;
	add.s32 	%r116, %r112, 1;
	cvt.u64.u32 	%rd47, %r116;
	add.s64 	%rd48, %rd1, %rd47;
	ld.global.u8 	%rs22, [%rd48];
	st.shared.u8 	[%r115+1], %rs22;
	add.s32 	%r117, %r112, 2;
	cvt.u64.u32 	%rd49, %r117;
	add.s64 	%rd50, %rd1, %rd49;
	ld.global.u8 	%rs23, [%rd50];
	st.shared.u8 	[%r115+2], %rs23;
	add.s32 	%r118, %r112, 3;
	cvt.u64.u32 	%rd51, %r118;
	add.s64 	%rd52, %rd1, %rd51;
	ld.global.u8 	%rs24, [%rd52];
	st.shared.u8 	[%r115+3], %rs24;
	@%p6 bra 	$L__BB1_9;
	shl.b32 	%r119, %r1, 3;
	add.s32 	%r120, %r119, %r19;
	add.s32 	%r121, %r12, %r120;
	cvt.u64.u32 	%rd53, %r121;
	add.s64 	%rd54, %rd1, %rd53;
	ld.global.u8 	%rs25, [%rd54];
	add.s32 	%r122, %r13, %r120;
	add.s32 	%r124, %r105, %r122;
	st.shared.u8 	[%r124], %rs25;
	add.s32 	%r125, %r121, 1;
	cvt.u64.u32 	%rd55, %r125;
	add.s64 	%rd56, %rd1, %rd55;
	ld.global.u8 	%rs26, [%rd56];
	st.shared.u8 	[%r124+1], %rs26;
	add.s32 	%r126, %r121, 2;
	cvt.u64.u32 	%rd57, %r126;
	add.s64 	%rd58, %rd1, %rd57;
	ld.global.u8 	%rs27, [%rd58];
	st.shared.u8 	[%r124+2], %rs27;
	add.s32 	%r127, %r121, 3;
	cvt.u64.u32 	%rd59, %r127;
	add.s64 	%rd60, %rd1, %rd59;
	ld.global.u8 	%rs28, [%rd60];
	st.shared.u8 	[%r124+3], %rs28;
$L__BB1_9:
	add.s32 	%r196, %r196, 1;
	setp.ne.s32 	%p7, %r196, %r1;
	@%p7 bra 	$L__BB1_1;
	bar.sync 	0;
	mad.lo.s32 	%r21, %r61, %r5, %r6;
	setp.lt.s32 	%p8, %r61, 2;
	@%p8 bra 	$L__BB1_15;
	mov.b32 	%r200, 1;
	mov.u32 	%r201, %r61;
$L__BB1_12:
	shr.u32 	%r24, %r201, 1;
	add.s32 	%r25, %r24, %r21;
	shl.b32 	%r26, %r200, 1;
	mov.b32 	%r202, 0;
	mov.u32 	%r203, %r202;
$L__BB1_13:
	add.s32 	%r130, %r202, %r21;
	mov.u32 	%r131, _ZZ13SharedMem_colPhS_iiE11shared_Gray;
	add.s32 	%r132, %r131, %r130;
	ld.shared.u8 	%rs29, [%r132];
	cvt.u32.u16 	%r133, %rs29;
	add.s32 	%r134, %r132, %r200;
	ld.shared.u8 	%rs30, [%r134];
	cvt.u32.u16 	%r135, %rs30;
	sub.s32 	%r136, %r133, %r135;
	cvt.u16.u32 	%rs31, %r136;
	shr.u16 	%rs33, %rs31, 15;
	and.b16  	%rs35, %rs31, %rs33;
	xor.b16  	%rs36, %rs31, %rs33;
	shr.u16 	%rs37, %rs36, 1;
	add.s16 	%rs38, %rs35, %rs37;
	add.s32 	%r137, %r25, %r203;
	mov.u32 	%r138, _ZZ13SharedMem_colPhS_iiE10shared_Mat;
	add.s32 	%r139, %r138, %r137;
	st.shared.u8 	[%r139], %rs38;
	add.s16 	%rs39, %rs30, %rs29;
	shr.u16 	%rs40, %rs39, 1;
	st.shared.u8 	[%r132], %rs40;
	add.s32 	%r203, %r203, 1;
	add.s32 	%r202, %r202, %r26;
	setp.lt.s32 	%p9, %r202, %r61;
	@%p9 bra 	$L__BB1_13;
	setp.gt.u32 	%p10, %r201, 3;
	mov.u32 	%r200, %r26;
	mov.u32 	%r201, %r24;
	@%p10 bra 	$L__BB1_12;
$L__BB1_15:
	mov.u32 	%r141, _ZZ13SharedMem_colPhS_iiE11shared_Gray;
	add.s32 	%r142, %r141, %r21;
	ld.shared.u8 	%rs41, [%r142];
	mov.u32 	%r143, _ZZ13SharedMem_colPhS_iiE10shared_Mat;
	add.s32 	%r144, %r143, %r21;
	st.shared.u8 	[%r144], %rs41;
	mad.lo.s32 	%r145, %r1, 12, %r6;
	add.s32 	%r31, %r145, 3;
	shl.b32 	%r32, %r1, 4;
	shl.b32 	%r33, %r1, 3;
	shl.b32 	%r34, %r1, 2;
	add.s32 	%r35, %r61, 4;
	neg.s32 	%r36, %r10;
	shl.b32 	%r147, %r10, 2;
	add.s32 	%r148, %r147, -16;
	and.b32  	%r149, %r148, -16;
	add.s32 	%r37, %r149, 16;
	mov.b32 	%r204, 0;
$L__BB1_16:
	setp.gt.u32 	%p11, %r1, %r61;
	@%p11 bra 	$L__BB1_24;
	setp.lt.u32 	%p12, %r4, 13;
	shl.b32 	%r151, %r204, 2;
	mad.lo.s32 	%r152, %r204, %r61, %r6;
	add.s32 	%r39, %r152, %r151;
	add.s32 	%r40, %r152, %r3;
	mov.b32 	%r211, 0;
	@%p12 bra 	$L__BB1_20;
	add.s32 	%r153, %r2, %r204;
	mul.lo.s32 	%r154, %r61, %r153;
	add.s32 	%r210, %r31, %r154;
	add.s32 	%r155, %r6, %r154;
	add.s32 	%r207, %r155, 3;
	add.s32 	%r209, %r207, %r33;
	add.s32 	%r208, %r207, %r34;
	mov.u32 	%r156, _ZZ13SharedMem_colPhS_iiE10shared_Mat;
	add.s32 	%r157, %r156, %r6;
	mad.lo.s32 	%r206, %r35, %r204, %r157;
	mov.u32 	%r205, %r36;
$L__BB1_19:
	ld.shared.u8 	%rs42, [%r206];
	add.s32 	%r158, %r207, -2;
	add.s32 	%r159, %r207, -3;
	cvt.u64.u32 	%rd61, %r159;
	add.s64 	%rd62, %rd2, %rd61;
	st.global.u8 	[%rd62], %rs42;
	ld.shared.u8 	%rs43, [%r206+1];
	cvt.u64.u32 	%rd63, %r158;
	add.s64 	%rd64, %rd2, %rd63;
	st.global.u8 	[%rd64], %rs43;
	ld.shared.u8 	%rs44, [%r206+2];
	add.s32 	%r160, %r207, -1;
	cvt.u64.u32 	%rd65, %r160;
	add.s64 	%rd66, %rd2, %rd65;
	st.global.u8 	[%rd66], %rs44;
	ld.shared.u8 	%rs45, [%r206+3];
	cvt.u64.u32 	%rd67, %r207;
	add.s64 	%rd68, %rd2, %rd67;
	st.global.u8 	[%rd68], %rs45;
	add.s32 	%r161, %r206, %r34;
	ld.shared.u8 	%rs46, [%r161];
	add.s32 	%r162, %r208, -2;
	add.s32 	%r163, %r208, -3;
	cvt.u64.u32 	%rd69, %r163;
	add.s64 	%rd70, %rd2, %rd69;
	st.global.u8 	[%rd70], %rs46;
	ld.shared.u8 	%rs47, [%r161+1];
	cvt.u64.u32 	%rd71, %r162;
	add.s64 	%rd72, %rd2, %rd71;
	st.global.u8 	[%rd72], %rs47;
	ld.shared.u8 	%rs48, [%r161+2];
	add.s32 	%r164, %r208, -1;
	cvt.u64.u32 	%rd73, %r164;
	add.s64 	%rd74, %rd2, %rd73;
	st.global.u8 	[%rd74], %rs48;
	ld.shared.u8 	%rs49, [%r161+3];
	cvt.u64.u32 	%rd75, %r208;
	add.s64 	%rd76, %rd2, %rd75;
	st.global.u8 	[%rd76], %rs49;
	add.s32 	%r165, %r161, %r34;
	ld.shared.u8 	%rs50, [%r165];
	add.s32 	%r166, %r209, -2;
	add.s32 	%r167, %r209, -3;
	cvt.u64.u32 	%rd77, %r167;
	add.s64 	%rd78, %rd2, %rd77;
	st.global.u8 	[%rd78], %rs50;
	ld.shared.u8 	%rs51, [%r165+1];
	cvt.u64.u32 	%rd79, %r166;
	add.s64 	%rd80, %rd2, %rd79;
	st.global.u8 	[%rd80], %rs51;
	ld.shared.u8 	%rs52, [%r165+2];
	add.s32 	%r168, %r209, -1;
	cvt.u64.u32 	%rd81, %r168;
	add.s64 	%rd82, %rd2, %rd81;
	st.global.u8 	[%rd82], %rs52;
	ld.shared.u8 	%rs53, [%r165+3];
	cvt.u64.u32 	%rd83, %r209;
	add.s64 	%rd84, %rd2, %rd83;
	st.global.u8 	[%rd84], %rs53;
	add.s32 	%r169, %r165, %r34;
	ld.shared.u8 	%rs54, [%r169];
	add.s32 	%r170, %r210, -2;
	add.s32 	%r171, %r210, -3;
	cvt.u64.u32 	%rd85, %r171;
	add.s64 	%rd86, %rd2, %rd85;
	st.global.u8 	[%rd86], %rs54;
	ld.shared.u8 	%rs55, [%r169+1];
	cvt.u64.u32 	%rd87, %r170;
	add.s64 	%rd88, %rd2, %rd87;
	st.global.u8 	[%rd88], %rs55;
	ld.shared.u8 	%rs56, [%r169+2];
	add.s32 	%r172, %r210, -1;
	cvt.u64.u32 	%rd89, %r172;
	add.s64 	%rd90, %rd2, %rd89;
	st.global.u8 	[%rd90], %rs56;
	ld.shared.u8 	%rs57, [%r169+3];
	cvt.u64.u32 	%rd91, %r210;
	add.s64 	%rd92, %rd2, %rd91;
	st.global.u8 	[%rd92], %rs57;
	add.s32 	%r210, %r210, %r32;
	add.s32 	%r209, %r209, %r32;
	add.s32 	%r208, %r208, %r32;
	add.s32 	%r207, %r207, %r32;
	add.s32 	%r206, %r206, %r32;
	add.s32 	%r205, %r205, 4;
	setp.ne.s32 	%p13, %r205, 0;
	mov.u32 	%r211, %r37;
	@%p13 bra 	$L__BB1_19;
$L__BB1_20:
	setp.eq.s32 	%p14, %r9, 0;
	@%p14 bra 	$L__BB1_24;
	setp.eq.s32 	%p15, %r9, 1;
	mul.lo.s32 	%r59, %r211, %r1;
	add.s32 	%r173, %r39, %r59;
	mov.u32 	%r174, _ZZ13SharedMem_colPhS_iiE10shared_Mat;
	add.s32 	%r175, %r174, %r173;
	ld.shared.u8 	%rs58, [%r175];
	add.s32 	%r176, %r40, %r59;
	cvt.u64.u32 	%rd93, %r176;
	add.s64 	%rd94, %rd2, %rd93;
	st.global.u8 	[%rd94], %rs58;
	ld.shared.u8 	%rs59, [%r175+1];
	add.s32 	%r177, %r176, 1;
	cvt.u64.u32 	%rd95, %r177;
	add.s64 	%rd96, %rd2, %rd95;
	st.global.u8 	[%rd96], %rs59;
	ld.shared.u8 	%rs60, [%r175+2];
	add.s32 	%r178, %r176, 2;
	cvt.u64.u32 	%rd97, %r178;
	add.s64 	%rd98, %rd2, %rd97;
	st.global.u8 	[%rd98], %rs60;
	ld.shared.u8 	%rs61, [%r175+3];
	add.s32 	%r179, %r176, 3;
	cvt.u64.u32 	%rd99, %r179;
	add.s64 	%rd100, %rd2, %rd99;
	st.global.u8 	[%rd100], %rs61;
	@%p15 bra 	$L__BB1_24;
	setp.eq.s32 	%p16, %r9, 2;
	add.s32 	%r180, %r59, %r34;
	add.s32 	%r181, %r39, %r180;
	add.s32 	%r183, %r174, %r181;
	ld.shared.u8 	%rs62, [%r183];
	add.s32 	%r184, %r40, %r180;
	cvt.u64.u32 	%rd101, %r184;
	add.s64 	%rd102, %rd2, %rd101;
	st.global.u8 	[%rd102], %rs62;
	ld.shared.u8 	%rs63, [%r183+1];
	add.s32 	%r185, %r184, 1;
	cvt.u64.u32 	%rd103, %r185;
	add.s64 	%rd104, %rd2, %rd103;
	st.global.u8 	[%rd104], %rs63;
	ld.shared.u8 	%rs64, [%r183+2];
	add.s32 	%r186, %r184, 2;
	cvt.u64.u32 	%rd105, %r186;
	add.s64 	%rd106, %rd2, %rd105;
	st.global.u8 	[%rd106], %rs64;
	ld.shared.u8 	%rs65, [%r183+3];
	add.s32 	%r187, %r184, 3;
	cvt.u64.u32 	%rd107, %r187;
	add.s64 	%rd108, %rd2, %rd107;
	st.global.u8 	[%rd108], %rs65;
	@%p16 bra 	$L__BB1_24;
	add.s32 	%r188, %r33, %r59;
	add.s32 	%r189, %r39, %r188;
	add.s32 	%r191, %r174, %r189;
	ld.shared.u8 	%rs66, [%r191];
	add.s32 	%r192, %r40, %r188;
	cvt.u64.u32 	%rd109, %r192;
	add.s64 	%rd110, %rd2, %rd109;
	st.global.u8 	[%rd110], %rs66;
	ld.shared.u8 	%rs67, [%r191+1];
	add.s32 	%r193, %r192, 1;
	cvt.u64.u32 	%rd111, %r193;
	add.s64 	%rd112, %rd2, %rd111;
	st.global.u8 	[%rd112], %rs67;
	ld.shared.u8 	%rs68, [%r191+2];
	add.s32 	%r194, %r192, 2;
	cvt.u64.u32 	%rd113, %r194;
	add.s64 	%rd114, %rd2, %rd113;
	st.global.u8 	[%rd114], %rs68;
	ld.shared.u8 	%rs69, [%r191+3];
	add.s32 	%r195, %r192, 3;
	cvt.u64.u32 	%rd115, %r195;
	add.s64 	%rd116, %rd2, %rd115;
	st.global.u8 	[%rd116], %rs69;
$L__BB1_24:
	add.s32 	%r204, %r204, 1;
	setp.ne.s32 	%p17, %r204, %r1;
	@%p17 bra 	$L__BB1_16;
	ret;

}
	// .globl	_Z13SharedMem_rowPhS_ii
.visible .entry _Z13SharedMem_rowPhS_ii(
	.param .u64 .ptr .align 1 _Z13SharedMem_rowPhS_ii_param_0,
	.param .u64 .ptr .align 1 _Z13SharedMem_rowPhS_ii_param_1,
	.param .u32 _Z13SharedMem_rowPhS_ii_param_2,
	.param .u32 _Z13SharedMem_rowPhS_ii_param_3
)
{
	.reg .pred 	%p<22>;
	.reg .b16 	%rs<58>;
	.reg .b32 	%r<111>;
	.reg .b64 	%rd<63>;
	// demoted variable
	.shared .align 1 .b8 _ZZ13SharedMem_rowPhS_iiE11shared_Gray[4160];
	// demoted variable
	.shared .align 1 .b8 _ZZ13SharedMem_rowPhS_iiE10shared_Mat[4160];
	ld.param.u64 	%rd3, [_Z13SharedMem_rowPhS_ii_param_0];
	ld.param.u64 	%rd4, [_Z13SharedMem_rowPhS_ii_param_1];
	ld.param.u32 	%r48, [_Z13SharedMem_rowPhS_ii_param_2];
	ld.param.u32 	%r49, [_Z13SharedMem_rowPhS_ii_param_3];
	cvta.to.global.u64 	%rd1, %rd3;
	cvta.to.global.u64 	%rd2, %rd4;
	mov.u32 	%r50, %tid.x;
	mov.u32 	%r51, %ctaid.x;
	mov.u32 	%r52, %ntid.x;
	mad.lo.s32 	%r1, %r51, %r52, %r50;
	add.s32 	%r53, %r49, 4;
	mul.lo.s32 	%r2, %r53, %r50;
	setp.lt.s32 	%p1, %r49, 1;
	@%p1 bra 	$L__BB2_13;
	and.b32  	%r3, %r49, 15;
	setp.lt.u32 	%p2, %r49, 16;
	mov.b32 	%r95, 0;
	@%p2 bra 	$L__BB2_4;
	and.b32  	%r95, %r49, 2147483632;
	mov.b32 	%r100, 0;
	mov.u32 	%r58, _ZZ13SharedMem_rowPhS_iiE11shared_Gray;
	cvt.s64.s32 	%rd7, %r48;
$L__BB2_3:
	.pragma "nounroll";
	mad.lo.s32 	%r56, %r100, %r48, %r1;
	cvt.s64.s32 	%rd5, %r56;
	add.s64 	%rd6, %rd1, %rd5;
	ld.global.u8 	%rs1, [%rd6];
	add.s32 	%r57, %r100, %r2;
	add.s32 	%r59, %r58, %r57;
	st.shared.u8 	[%r59], %rs1;
	add.s64 	%rd8, %rd6, %rd7;
	ld.global.u8 	%rs2, [%rd8];
	st.shared.u8 	[%r59+1], %rs2;
	add.s64 	%rd9, %rd8, %rd7;
	ld.global.u8 	%rs3, [%rd9];
	st.shared.u8 	[%r59+2], %rs3;
	add.s64 	%rd10, %rd9, %rd7;
	ld.global.u8 	%rs4, [%rd10];
	st.shared.u8 	[%r59+3], %rs4;
	add.s64 	%rd11, %rd10, %rd7;
	ld.global.u8 	%rs5, [%rd11];
	st.shared.u8 	[%r59+4], %rs5;
	add.s64 	%rd12, %rd11, %rd7;
	ld.global.u8 	%rs6, [%rd12];
	st.shared.u8 	[%r59+5], %rs6;
	add.s64 	%rd13, %rd12, %rd7;
	ld.global.u8 	%rs7, [%rd13];
	st.shared.u8 	[%r59+6], %rs7;
	add.s64 	%rd14, %rd13, %rd7;
	ld.global.u8 	%rs8, [%rd14];
	st.shared.u8 	[%r59+7], %rs8;
	add.s64 	%rd15, %rd14, %rd7;
	ld.global.u8 	%rs9, [%rd15];
	st.shared.u8 	[%r59+8], %rs9;
	add.s64 	%rd16, %rd15, %rd7;
	ld.global.u8 	%rs10, [%rd16];
	st.shared.u8 	[%r59+9], %rs10;
	add.s64 	%rd17, %rd16, %rd7;
	ld.global.u8 	%rs11, [%rd17];
	st.shared.u8 	[%r59+10], %rs11;
	add.s64 	%rd18, %rd17, %rd7;
	ld.global.u8 	%rs12, [%rd18];
	st.shared.u8 	[%r59+11], %rs12;
	add.s64 	%rd19, %rd18, %rd7;
	ld.global.u8 	%rs13, [%rd19];
	st.shared.u8 	[%r59+12], %rs13;
	add.s64 	%rd20, %rd19, %rd7;
	ld.global.u8 	%rs14, [%rd20];
	st.shared.u8 	[%r59+13], %rs14;
	add.s64 	%rd21, %rd20, %rd7;
	ld.global.u8 	%rs15, [%rd21];
	st.shared.u8 	[%r59+14], %rs15;
	add.s64 	%rd22, %rd21, %rd7;
	ld.global.u8 	%rs16, [%rd22];
	st.shared.u8 	[%r59+15], %rs16;
	add.s32 	%r100, %r100, 16;
	setp.eq.s32 	%p3, %r100, %r95;
	@%p3 bra 	$L__BB2_4;
	bra.uni 	$L__BB2_3;
$L__BB2_4:
	setp.eq.s32 	%p4, %r3, 0;
	@%p4 bra 	$L__BB2_13;
	and.b32  	%r6, %r49, 7;
	setp.lt.u32 	%p5, %r3, 8;
	@%p5 bra 	$L__BB2_7;
	mad.lo.s32 	%r60, %r95, %r48, %r1;
	cvt.s64.s32 	%rd23, %r60;
	add.s64 	%rd24, %rd1, %rd23;
	ld.global.u8 	%rs17, [%rd24];
	add.s32 	%r61, %r95, %r2;
	mov.u32 	%r62, _ZZ13SharedMem_rowPhS_iiE11shared_Gray;
	add.s32 	%r63, %r62, %r61;
	st.shared.u8 	[%r63], %rs17;
	cvt.s64.s32 	%rd25, %r48;
	add.s64 	%rd26, %rd24, %rd25;
	ld.global.u8 	%rs18, [%rd26];
	st.shared.u8 	[%r63+1], %rs18;
	add.s64 	%rd27, %rd26, %rd25;
	ld.global.u8 	%rs19, [%rd27];
	st.shared.u8 	[%r63+2], %rs19;
	add.s64 	%rd28, %rd27, %rd25;
	ld.global.u8 	%rs20, [%rd28];
	st.shared.u8 	[%r63+3], %rs20;
	add.s64 	%rd29, %rd28, %rd25;
	ld.global.u8 	%rs21, [%rd29];
	st.shared.u8 	[%r63+4], %rs21;
	add.s64 	%rd30, %rd29, %rd25;
	ld.global.u8 	%rs22, [%rd30];
	st.shared.u8 	[%r63+5], %rs22;
	add.s64 	%rd31, %rd30, %rd25;
	ld.global.u8 	%rs23, [%rd31];
	st.shared.u8 	[%r63+6], %rs23;
	add.s64 	%rd32, %rd31, %rd25;
	ld.global.u8 	%rs24, [%rd32];
	st.shared.u8 	[%r63+7], %rs24;
	add.s32 	%r95, %r95, 8;
$L__BB2_7:
	setp.eq.s32 	%p6, %r6, 0;
	@%p6 bra 	$L__BB2_13;
	and.b32  	%r9, %r49, 3;
	setp.lt.u32 	%p7, %r6, 4;
	@%p7 bra 	$L__BB2_10;
	mad.lo.s32 	%r64, %r95, %r48, %r1;
	cvt.s64.s32 	%rd33, %r64;
	add.s64 	%rd34, %rd1, %rd33;
	ld.global.u8 	%rs25, [%rd34];
	add.s32 	%r65, %r95, %r2;
	mov.u32 	%r66, _ZZ13SharedMem_rowPhS_iiE11shared_Gray;
	add.s32 	%r67, %r66, %r65;
	st.shared.u8 	[%r67], %rs25;
	cvt.s64.s32 	%rd35, %r48;
	add.s64 	%rd36, %rd34, %rd35;
	ld.global.u8 	%rs26, [%rd36];
	st.shared.u8 	[%r67+1], %rs26;
	add.s64 	%rd37, %rd36, %rd35;
	ld.global.u8 	%rs27, [%rd37];
	st.shared.u8 	[%r67+2], %rs27;
	add.s64 	%rd38, %rd37, %rd35;
	ld.global.u8 	%rs28, [%rd38];
	st.shared.u8 	[%r67+3], %rs28;
	add.s32 	%r95, %r95, 4;
$L__BB2_10:
	setp.eq.s32 	%p8, %r9, 0;
	@%p8 bra 	$L__BB2_13;
	mov.b32 	%r99, 0;
	mov.u32 	%r71, _ZZ13SharedMem_rowPhS_iiE11shared_Gray;
$L__BB2_12:
	.pragma "nounroll";
	mad.lo.s32 	%r69, %r95, %r48, %r1;
	cvt.s64.s32 	%rd39, %r69;
	add.s64 	%rd40, %rd1, %rd39;
	ld.global.u8 	%rs29, [%rd40];
	add.s32 	%r70, %r95, %r2;
	add.s32 	%r72, %r71, %r70;
	st.shared.u8 	[%r72], %rs29;
	add.s32 	%r95, %r95, 1;
	add.s32 	%r99, %r99, 1;
	setp.ne.s32 	%p9, %r99, %r9;
	@%p9 bra 	$L__BB2_12;
$L__BB2_13:
	setp.lt.s32 	%p10, %r49, 2;
	@%p10 bra 	$L__BB2_18;
	mov.u32 	%r74, _ZZ13SharedMem_rowPhS_iiE11shared_Gray;
	add.s32 	%r16, %r74, %r2;
	mov.u32 	%r75, _ZZ13SharedMem_rowPhS_iiE10shared_Mat;
	add.s32 	%r17, %r75, %r2;
	mov.b32 	%r102, 1;
	mov.u32 	%r101, %r49;
$L__BB2_15:
	shr.u32 	%r22, %r101, 1;
	shl.b32 	%r23, %r102, 1;
	add.s32 	%r24, %r16, %r102;
	add.s32 	%r103, %r17, %r22;
	mov.b32 	%r104, 0;
$L__BB2_16:
	add.s32 	%r77, %r16, %r104;
	ld.shared.u8 	%rs30, [%r77];
	cvt.u32.u16 	%r78, %rs30;
	add.s32 	%r79, %r24, %r104;
	ld.shared.u8 	%rs31, [%r79];
	cvt.u32.u16 	%r80, %rs31;
	sub.s32 	%r81, %r78, %r80;
	cvt.u16.u32 	%rs32, %r81;
	shr.u16 	%rs34, %rs32, 15;
	and.b16  	%rs36, %rs32, %rs34;
	xor.b16  	%rs37, %rs32, %rs34;
	shr.u16 	%rs38, %rs37, 1;
	add.s16 	%rs39, %rs36, %rs38;
	st.shared.u8 	[%r103], %rs39;
	add.s16 	%rs40, %rs31, %rs30;
	shr.u16 	%rs41, %rs40, 1;
	st.shared.u8 	[%r77], %rs41;
	add.s32 	%r104, %r104, %r23;
	add.s32 	%r103, %r103, 1;
	setp.lt.s32 	%p11, %r104, %r49;
	@%p11 bra 	$L__BB2_16;
	setp.gt.u32 	%p12, %r101, 3;
	mov.u32 	%r101, %r22;
	mov.u32 	%r102, %r23;
	@%p12 bra 	$L__BB2_15;
$L__BB2_18:
	setp.lt.s32 	%p13, %r49, 1;
	mov.u32 	%r82, _ZZ13SharedMem_rowPhS_iiE11shared_Gray;
	add.s32 	%r83, %r82, %r2;
	ld.shared.u8 	%rs42, [%r83];
	mov.u32 	%r84, _ZZ13SharedMem_rowPhS_iiE10shared_Mat;
	add.s32 	%r30, %r84, %r2;
	st.shared.u8 	[%r30], %rs42;
	@%p13 bra 	$L__BB2_30;
	and.b32  	%r31, %r49, 7;
	setp.lt.u32 	%p14, %r49, 8;
	mov.b32 	%r109, 0;
	@%p14 bra 	$L__BB2_22;
	and.b32  	%r109, %r49, 2147483640;
	neg.s32 	%r107, %r109;
	shl.b32 	%r34, %r48, 3;
	add.s32 	%r87, %r2, %r84;
	add.s32 	%r105, %r87, 3;
	cvt.s64.s32 	%rd43, %r48;
	mov.u32 	%r106, %r1;
$L__BB2_21:
	.pragma "nounroll";
	ld.shared.u8 	%rs43, [%r105+-3];
	cvt.s64.s32 	%rd41, %r106;
	add.s64 	%rd42, %rd2, %rd41;
	st.global.u8 	[%rd42], %rs43;
	ld.shared.u8 	%rs44, [%r105+-2];
	add.s64 	%rd44, %rd42, %rd43;
	st.global.u8 	[%rd44], %rs44;
	ld.shared.u8 	%rs45, [%r105+-1];
	add.s64 	%rd45, %rd44, %rd43;
	st.global.u8 	[%rd45], %rs45;
	ld.shared.u8 	%rs46, [%r105];
	add.s64 	%rd46, %rd45, %rd43;
	st.global.u8 	[%rd46], %rs46;
	ld.shared.u8 	%rs47, [%r105+1];
	add.s64 	%rd47, %rd46, %rd43;
	st.global.u8 	[%rd47], %rs47;
	ld.shared.u8 	%rs48, [%r105+2];
	add.s64 	%rd48, %rd47, %rd43;
	st.global.u8 	[%rd48], %rs48;
	ld.shared.u8 	%rs49, [%r105+3];
	add.s64 	%rd49, %rd48, %rd43;
	st.global.u8 	[%rd49], %rs49;
	ld.shared.u8 	%rs50, [%r105+4];
	add.s64 	%rd50, %rd49, %rd43;
	st.global.u8 	[%rd50], %rs50;
	add.s32 	%r107, %r107, 8;
	add.s32 	%r106, %r106, %r34;
	add.s32 	%r105, %r105, 8;
	setp.ne.s32 	%p15, %r107, 0;
	@%p15 bra 	$L__BB2_21;
$L__BB2_22:
	setp.eq.s32 	%p16, %r31, 0;
	@%p16 bra 	$L__BB2_30;
	and.b32  	%r43, %r49, 3;
	setp.lt.u32 	%p17, %r31, 4;
	@%p17 bra 	$L__BB2_25;
	add.s32 	%r88, %r30, %r109;
	ld.shared.u8 	%rs51, [%r88];
	mad.lo.s32 	%r89, %r109, %r48, %r1;
	cvt.s64.s32 	%rd51, %r89;
	add.s64 	%rd52, %rd2, %rd51;
	st.global.u8 	[%rd52], %rs51;
	ld.shared.u8 	%rs52, [%r88+1];
	cvt.s64.s32 	%rd53, %r48;
	add.s64 	%rd54, %rd52, %rd53;
	st.global.u8 	[%rd54], %rs52;
	ld.shared.u8 	%rs53, [%r88+2];
	add.s64 	%rd55, %rd54, %rd53;
	st.global.u8 	[%rd55], %rs53;
	ld.shared.u8 	%rs54, [%r88+3];
	add.s64 	%rd56, %rd55, %rd53;
	st.global.u8 	[%rd56], %rs54;
	add.s32 	%r109, %r109, 4;
$L__BB2_25:
	setp.eq.s32 	%p18, %r43, 0;
	@%p18 bra 	$L__BB2_30;
	setp.eq.s32 	%p19, %r43, 1;
	@%p19 bra 	$L__BB2_28;
	add.s32 	%r90, %r30, %r109;
	ld.shared.u8 	%rs55, [%r90];
	mad.lo.s32 	%r91, %r109, %r48, %r1;
	cvt.s64.s32 	%rd57, %r91;
	add.s64 	%rd58, %rd2, %rd57;
	st.global.u8 	[%rd58], %rs55;
	ld.shared.u8 	%rs56, [%r90+1];
	cvt.s64.s32 	%rd59, %r48;
	add.s64 	%rd60, %rd58, %rd59;
	st.global.u8 	[%rd60], %rs56;
	add.s32 	%r109, %r109, 2;
$L__BB2_28:
	and.b32  	%r92, %r49, 1;
	setp.eq.b32 	%p20, %r92, 1;
	not.pred 	%p21, %p20;
	@%p21 bra 	$L__BB2_30;
	add.s32 	%r93, %r30, %r109;
	ld.shared.u8 	%rs57, [%r93];
	mad.lo.s32 	%r94, %r109, %r48, %r1;
	cvt.s64.s32 	%rd61, %r94;
	add.s64 	%rd62, %rd2, %rd61;
	st.global.u8 	[%rd62], %rs57;
$L__BB2_30:
	ret;

}
	// .globl	_Z15SharedMem_rerowPhS_ii
.visible .entry _Z15SharedMem_rerowPhS_ii(
	.param .u64 .ptr .align 1 _Z15SharedMem_rerowPhS_ii_param_0,
	.param .u64 .ptr .align 1 _Z15SharedMem_rerowPhS_ii_param_1,
	.param .u32 _Z15SharedMem_rerowPhS_ii_param_2,
	.param .u32 _Z15SharedMem_rerowPhS_ii_param_3
)
{
	.reg .pred 	%p<26>;
	.reg .b16 	%rs<81>;
	.reg .b32 	%r<151>;
	.reg .b64 	%rd<63>;
	// demoted variable
	.shared .align 1 .b8 _ZZ15SharedMem_rerowPhS_iiE11shared_Gray[4160];
	// demoted variable
	.shared .align 1 .b8 _ZZ15SharedMem_rerowPhS_iiE10shared_Mat[4160];
	ld.param.u64 	%rd3, [_Z15SharedMem_rerowPhS_ii_param_0];
	ld.param.u64 	%rd4, [_Z15SharedMem_rerowPhS_ii_param_1];
	ld.param.u32 	%r72, [_Z15SharedMem_rerowPhS_ii_param_2];
	ld.param.u32 	%r73, [_Z15SharedMem_rerowPhS_ii_param_3];
	cvta.to.global.u64 	%rd1, %rd3;
	cvta.to.global.u64 	%rd2, %rd4;
	mov.u32 	%r74, %tid.x;
	mov.u32 	%r75, %ctaid.x;
	mov.u32 	%r76, %ntid.x;
	mad.lo.s32 	%r1, %r75, %r76, %r74;
	add.s32 	%r77, %r73, 4;
	mul.lo.s32 	%r2, %r77, %r74;
	setp.lt.s32 	%p1, %r73, 1;
	@%p1 bra 	$L__BB3_13;
	and.b32  	%r3, %r73, 15;
	setp.lt.u32 	%p2, %r73, 16;
	mov.b32 	%r130, 0;
	@%p2 bra 	$L__BB3_4;
	and.b32  	%r130, %r73, 2147483632;
	mov.b32 	%r128, 0;
	mov.u32 	%r82, _ZZ15SharedMem_rerowPhS_iiE11shared_Gray;
	cvt.s64.s32 	%rd7, %r72;
$L__BB3_3:
	.pragma "nounroll";
	mad.lo.s32 	%r80, %r128, %r72, %r1;
	cvt.s64.s32 	%rd5, %r80;
	add.s64 	%rd6, %rd1, %rd5;
	ld.global.u8 	%rs1, [%rd6];
	add.s32 	%r81, %r128, %r2;
	add.s32 	%r83, %r82, %r81;
	st.shared.u8 	[%r83], %rs1;
	add.s64 	%rd8, %rd6, %rd7;
	ld.global.u8 	%rs2, [%rd8];
	st.shared.u8 	[%r83+1], %rs2;
	add.s64 	%rd9, %rd8, %rd7;
	ld.global.u8 	%rs3, [%rd9];
	st.shared.u8 	[%r83+2], %rs3;
	add.s64 	%rd10, %rd9, %rd7;
	ld.global.u8 	%rs4, [%rd10];
	st.shared.u8 	[%r83+3], %rs4;
	add.s64 	%rd11, %rd10, %rd7;
	ld.global.u8 	%rs5, [%rd11];
	st.shared.u8 	[%r83+4], %rs5;
	add.s64 	%rd12, %rd11, %rd7;
	ld.global.u8 	%rs6, [%rd12];
	st.shared.u8 	[%r83+5], %rs6;
	add.s64 	%rd13, %rd12, %rd7;
	ld.global.u8 	%rs7, [%rd13];
	st.shared.u8 	[%r83+6], %rs7;
	add.s64 	%rd14, %rd13, %rd7;
	ld.global.u8 	%rs8, [%rd14];
	st.shared.u8 	[%r83+7], %rs8;
	add.s64 	%rd15, %rd14, %rd7;
	ld.global.u8 	%rs9, [%rd15];
	st.shared.u8 	[%r83+8], %rs9;
	add.s64 	%rd16, %rd15, %rd7;
	ld.global.u8 	%rs10, [%rd16];
	st.shared.u8 	[%r83+9], %rs10;
	add.s64 	%rd17, %rd16, %rd7;
	ld.global.u8 	%rs11, [%rd17];
	st.shared.u8 	[%r83+10], %rs11;
	add.s64 	%rd18, %rd17, %rd7;
	ld.global.u8 	%rs12, [%rd18];
	st.shared.u8 	[%r83+11], %rs12;
	add.s64 	%rd19, %rd18, %rd7;
	ld.global.u8 	%rs13, [%rd19];
	st.shared.u8 	[%r83+12], %rs13;
	add.s64 	%rd20, %rd19, %rd7;
	ld.global.u8 	%rs14, [%rd20];
	st.shared.u8 	[%r83+13], %rs14;
	add.s64 	%rd21, %rd20, %rd7;
	ld.global.u8 	%rs15, [%rd21];
	st.shared.u8 	[%r83+14], %rs15;
	add.s64 	%rd22, %rd21, %rd7;
	ld.global.u8 	%rs16, [%rd22];
	st.shared.u8 	[%r83+15], %rs16;
	add.s32 	%r128, %r128, 16;
	setp.ne.s32 	%p3, %r128, %r130;
	@%p3 bra 	$L__BB3_3;
$L__BB3_4:
	setp.eq.s32 	%p4, %r3, 0;
	@%p4 bra 	$L__BB3_13;
	and.b32  	%r8, %r73, 7;
	setp.lt.u32 	%p5, %r3, 8;
	@%p5 bra 	$L__BB3_7;
	mad.lo.s32 	%r84, %r130, %r72, %r1;
	cvt.s64.s32 	%rd23, %r84;
	add.s64 	%rd24, %rd1, %rd23;
	ld.global.u8 	%rs17, [%rd24];
	add.s32 	%r85, %r130, %r2;
	mov.u32 	%r86, _ZZ15SharedMem_rerowPhS_iiE11shared_Gray;
	add.s32 	%r87, %r86, %r85;
	st.shared.u8 	[%r87], %rs17;
	cvt.s64.s32 	%rd25, %r72;
	add.s64 	%rd26, %rd24, %rd25;
	ld.global.u8 	%rs18, [%rd26];
	st.shared.u8 	[%r87+1], %rs18;
	add.s64 	%rd27, %rd26, %rd25;
	ld.global.u8 	%rs19, [%rd27];
	st.shared.u8 	[%r87+2], %rs19;
	add.s64 	%rd28, %rd27, %rd25;
	ld.global.u8 	%rs20, [%rd28];
	st.shared.u8 	[%r87+3], %rs20;
	add.s64 	%rd29, %rd28, %rd25;
	ld.global.u8 	%rs21, [%rd29];
	st.shared.u8 	[%r87+4], %rs21;
	add.s64 	%rd30, %rd29, %rd25;
	ld.global.u8 	%rs22, [%rd30];
	st.shared.u8 	[%r87+5], %rs22;
	add.s64 	%rd31, %rd30, %rd25;
	ld.global.u8 	%rs23, [%rd31];
	st.shared.u8 	[%r87+6], %rs23;
	add.s64 	%rd32, %rd31, %rd25;
	ld.global.u8 	%rs24, [%rd32];
	st.shared.u8 	[%r87+7], %rs24;
	add.s32 	%r130, %r130, 8;
$L__BB3_7:
	setp.eq.s32 	%p6, %r8, 0;
	@%p6 bra 	$L__BB3_13;
	and.b32  	%r11, %r73, 3;
	setp.lt.u32 	%p7, %r8, 4;
	@%p7 bra 	$L__BB3_10;
	mad.lo.s32 	%r88, %r130, %r72, %r1;
	cvt.s64.s32 	%rd33, %r88;
	add.s64 	%rd34, %rd1, %rd33;
	ld.global.u8 	%rs25, [%rd34];
	add.s32 	%r89, %r130, %r2;
	mov.u32 	%r90, _ZZ15SharedMem_rerowPhS_iiE11shared_Gray;
	add.s32 	%r91, %r90, %r89;
	st.shared.u8 	[%r91], %rs25;
	cvt.s64.s32 	%rd35, %r72;
	add.s64 	%rd36, %rd34, %rd35;
	ld.global.u8 	%rs26, [%rd36];
	st.shared.u8 	[%r91+1], %rs26;
	add.s64 	%rd37, %rd36, %rd35;
	ld.global.u8 	%rs27, [%rd37];
	st.shared.u8 	[%r91+2], %rs27;
	add.s64 	%rd38, %rd37, %rd35;
	ld.global.u8 	%rs28, [%rd38];
	st.shared.u8 	[%r91+3], %rs28;
	add.s32 	%r130, %r130, 4;
$L__BB3_10:
	setp.eq.s32 	%p8, %r11, 0;
	@%p8 bra 	$L__BB3_13;
	mov.b32 	%r133, 0;
	mov.u32 	%r95, _ZZ15SharedMem_rerowPhS_iiE11shared_Gray;
$L__BB3_12:
	.pragma "nounroll";
	mad.lo.s32 	%r93, %r130, %r72, %r1;
	cvt.s64.s32 	%rd39, %r93;
	add.s64 	%rd40, %rd1, %rd39;
	ld.global.u8 	%rs29, [%rd40];
	add.s32 	%r94, %r130, %r2;
	add.s32 	%r96, %r95, %r94;
	st.shared.u8 	[%r96], %rs29;
	add.s32 	%r130, %r130, 1;
	add.s32 	%r133, %r133, 1;
	setp.ne.s32 	%p9, %r133, %r11;
	@%p9 bra 	$L__BB3_12;
$L__BB3_13:
	mov.u32 	%r97, _ZZ15SharedMem_rerowPhS_iiE11shared_Gray;
	add.s32 	%r18, %r97, %r2;
	ld.shared.u8 	%rs30, [%r18];
	mov.u32 	%r98, _ZZ15SharedMem_rerowPhS_iiE10shared_Mat;
	add.s32 	%r19, %r98, %r2;
	st.shared.u8 	[%r19], %rs30;
	setp.lt.s32 	%p10, %r73, 2;
	@%p10 bra 	$L__BB3_24;
	mov.b32 	%r144, 1;
	mov.u32 	%r134, %r73;
	mov.u32 	%r136, %r144;
$L__BB3_15:
	shr.u32 	%r102, %r134, 31;
	add.s32 	%r103, %r134, %r102;
	shr.s32 	%r134, %r103, 1;
	max.u32 	%r24, %r136, 1;
	and.b32  	%r25, %r24, 3;
	setp.lt.u32 	%p11, %r136, 4;
	mov.b32 	%r142, 0;
	@%p11 bra 	$L__BB3_19;
	shl.b32 	%r26, %r134, 3;
	shl.b32 	%r27, %r134, 1;
	mul.lo.s32 	%r28, %r134, 3;
	shl.b32 	%r29, %r134, 2;
	mul.lo.s32 	%r30, %r134, 5;
	mul.lo.s32 	%r31, %r134, 6;
	mul.lo.s32 	%r32, %r134, 7;
	and.b32  	%r105, %r24, -4;
	neg.s32 	%r138, %r105;
	add.s32 	%r137, %r144, 1;
	mov.b32 	%r142, 0;
	mov.u32 	%r139, %r19;
$L__BB3_17:
	ld.shared.u8 	%rs31, [%r139];
	add.s32 	%r106, %r18, %r137;
	ld.shared.u8 	%rs32, [%r106+-1];
	sub.s16 	%rs33, %rs31, %rs32;
	add.s32 	%r107, %r139, %r134;
	st.shared.u8 	[%r107], %rs33;
	ld.shared.u8 	%rs34, [%r139];
	add.s16 	%rs35, %rs34, %rs32;
	st.shared.u8 	[%r139], %rs35;
	add.s32 	%r108, %r139, %r27;
	ld.shared.u8 	%rs36, [%r108];
	ld.shared.u8 	%rs37, [%r106];
	sub.s16 	%rs38, %rs36, %rs37;
	add.s32 	%r109, %r139, %r28;
	st.shared.u8 	[%r109], %rs38;
	ld.shared.u8 	%rs39, [%r108];
	add.s16 	%rs40, %rs39, %rs37;
	st.shared.u8 	[%r108], %rs40;
	add.s32 	%r110, %r139, %r29;
	ld.shared.u8 	%rs41, [%r110];
	ld.shared.u8 	%rs42, [%r106+1];
	sub.s16 	%rs43, %rs41, %rs42;
	add.s32 	%r111, %r139, %r30;
	st.shared.u8 	[%r111], %rs43;
	ld.shared.u8 	%rs44, [%r110];
	add.s16 	%rs45, %rs44, %rs42;
	st.shared.u8 	[%r110], %rs45;
	add.s32 	%r112, %r139, %r31;
	ld.shared.u8 	%rs46, [%r112];
	ld.shared.u8 	%rs47, [%r106+2];
	sub.s16 	%rs48, %rs46, %rs47;
	add.s32 	%r113, %r139, %r32;
	st.shared.u8 	[%r113], %rs48;
	ld.shared.u8 	%rs49, [%r112];
	add.s16 	%rs50, %rs49, %rs47;
	st.shared.u8 	[%r112], %rs50;
	add.s32 	%r142, %r142, %r26;
	add.s32 	%r139, %r139, %r26;
	add.s32 	%r138, %r138, 4;
	add.s32 	%r137, %r137, 4;
	setp.ne.s32 	%p12, %r138, 0;
	@%p12 bra 	$L__BB3_17;
	add.s32 	%r144, %r137, -1;
$L__BB3_19:
	mov.u32 	%r51, %r144;
	setp.eq.s32 	%p13, %r25, 0;
	@%p13 bra 	$L__BB3_23;
	add.s32 	%r114, %r19, %r142;
	ld.shared.u8 	%rs51, [%r114];
	add.s32 	%r52, %r18, %r51;
	ld.shared.u8 	%rs52, [%r52];
	sub.s16 	%rs53, %rs51, %rs52;
	add.s32 	%r53, %r114, %r134;
	st.shared.u8 	[%r53], %rs53;
	ld.shared.u8 	%rs54, [%r114];
	add.s16 	%rs55, %rs54, %rs52;
	st.shared.u8 	[%r114], %rs55;
	add.s32 	%r144, %r51, 1;
	setp.eq.s32 	%p14, %r25, 1;
	@%p14 bra 	$L__BB3_23;
	add.s32 	%r115, %r53, %r134;
	ld.shared.u8 	%rs56, [%r115];
	ld.shared.u8 	%rs57, [%r52+1];
	sub.s16 	%rs58, %rs56, %rs57;
	add.s32 	%r55, %r115, %r134;
	st.shared.u8 	[%r55], %rs58;
	ld.shared.u8 	%rs59, [%r115];
	add.s16 	%rs60, %rs59, %rs57;
	st.shared.u8 	[%r115], %rs60;
	add.s32 	%r144, %r51, 2;
	setp.eq.s32 	%p15, %r25, 2;
	@%p15 bra 	$L__BB3_23;
	add.s32 	%r116, %r55, %r134;
	ld.shared.u8 	%rs61, [%r116];
	ld.shared.u8 	%rs62, [%r52+2];
	sub.s16 	%rs63, %rs61, %rs62;
	add.s32 	%r117, %r116, %r134;
	st.shared.u8 	[%r117], %rs63;
	ld.shared.u8 	%rs64, [%r116];
	add.s16 	%rs65, %rs64, %rs62;
	st.shared.u8 	[%r116], %rs65;
	add.s32 	%r144, %r51, 3;
$L__BB3_23:
	shl.b32 	%r136, %r136, 1;
	setp.lt.s32 	%p16, %r144, %r73;
	@%p16 bra 	$L__BB3_15;
$L__BB3_24:
	setp.lt.s32 	%p17, %r73, 1;
	@%p17 bra 	$L__BB3_36;
	and.b32  	%r35, %r73, 7;
	setp.lt.u32 	%p18, %r73, 8;
	mov.b32 	%r148, 0;
	@%p18 bra 	$L__BB3_28;
	and.b32  	%r148, %r73, 2147483640;
	neg.s32 	%r147, %r148;
	shl.b32 	%r38, %r72, 3;
	add.s32 	%r120, %r2, %r98;
	add.s32 	%r145, %r120, 3;
	cvt.s64.s32 	%rd43, %r72;
	mov.u32 	%r146, %r1;
$L__BB3_27:
	.pragma "nounroll";
	ld.shared.u8 	%rs66, [%r145+-3];
	cvt.s64.s32 	%rd41, %r146;
	add.s64 	%rd42, %rd2, %rd41;
	st.global.u8 	[%rd42], %rs66;
	ld.shared.u8 	%rs67, [%r145+-2];
	add.s64 	%rd44, %rd42, %rd43;
	st.global.u8 	[%rd44], %rs67;
	ld.shared.u8 	%rs68, [%r145+-1];
	add.s64 	%rd45, %rd44, %rd43;
	st.global.u8 	[%rd45], %rs68;
	ld.shared.u8 	%rs69, [%r145];
	add.s64 	%rd46, %rd45, %rd43;
	st.global.u8 	[%rd46], %rs69;
	ld.shared.u8 	%rs70, [%r145+1];
	add.s64 	%rd47, %rd46, %rd43;
	st.global.u8 	[%rd47], %rs70;
	ld.shared.u8 	%rs71, [%r145+2];
	add.s64 	%rd48, %rd47, %rd43;
	st.global.u8 	[%rd48], %rs71;
	ld.shared.u8 	%rs72, [%r145+3];
	add.s64 	%rd49, %rd48, %rd43;
	st.global.u8 	[%rd49], %rs72;
	ld.shared.u8 	%rs73, [%r145+4];
	add.s64 	%rd50, %rd49, %rd43;
	st.global.u8 	[%rd50], %rs73;
	add.s32 	%r147, %r147, 8;
	add.s32 	%r146, %r146, %r38;
	add.s32 	%r145, %r145, 8;
	setp.ne.s32 	%p19, %r147, 0;
	@%p19 bra 	$L__BB3_27;
$L__BB3_28:
	setp.eq.s32 	%p20, %r35, 0;
	@%p20 bra 	$L__BB3_36;
	and.b32  	%r67, %r73, 3;
	setp.lt.u32 	%p21, %r35, 4;
	@%p21 bra 	$L__BB3_31;
	add.s32 	%r121, %r19, %r148;
	ld.shared.u8 	%rs74, [%r121];
	mad.lo.s32 	%r122, %r148, %r72, %r1;
	cvt.s64.s32 	%rd51, %r122;
	add.s64 	%rd52, %rd2, %rd51;
	st.global.u8 	[%rd52], %rs74;
	ld.shared.u8 	%rs75, [%r121+1];
	cvt.s64.s32 	%rd53, %r72;
	add.s64 	%rd54, %rd52, %rd53;
	st.global.u8 	[%rd54], %rs75;
	ld.shared.u8 	%rs76, [%r121+2];
	add.s64 	%rd55, %rd54, %rd53;
	st.global.u8 	[%rd55], %rs76;
	ld.shared.u8 	%rs77, [%r121+3];
	add.s64 	%rd56, %rd55, %rd53;
	st.global.u8 	[%rd56], %rs77;
	add.s32 	%r148, %r148, 4;
$L__BB3_31:
	setp.eq.s32 	%p22, %r67, 0;
	@%p22 bra 	$L__BB3_36;
	setp.eq.s32 	%p23, %r67, 1;
	@%p23 bra 	$L__BB3_34;
	add.s32 	%r123, %r19, %r148;
	ld.shared.u8 	%rs78, [%r123];
	mad.lo.s32 	%r124, %r148, %r72, %r1;
	cvt.s64.s32 	%rd57, %r124;
	add.s64 	%rd58, %rd2, %rd57;
	st.global.u8 	[%rd58], %rs78;
	ld.shared.u8 	%rs79, [%r123+1];
	cvt.s64.s32 	%rd59, %r72;
	add.s64 	%rd60, %rd58, %rd59;
	st.global.u8 	[%rd60], %rs79;
	add.s32 	%r148, %r148, 2;
$L__BB3_34:
	and.b32  	%r125, %r73, 1;
	setp.eq.b32 	%p24, %r125, 1;
	not.pred 	%p25, %p24;
	@%p25 bra 	$L__BB3_36;
	add.s32 	%r126, %r19, %r148;
	ld.shared.u8 	%rs80, [%r126];
	mad.lo.s32 	%r127, %r148, %r72, %r1;
	cvt.s64.s32 	%rd61, %r127;
	add.s64 	%rd62, %rd2, %rd61;
	st.global.u8 	[%rd62], %rs80;
$L__BB3_36:
	ret;

}
	// .globl	_Z15SharedMem_recolPhS_ii
.visible .entry _Z15SharedMem_recolPhS_ii(
	.param .u64 .ptr .align 1 _Z15SharedMem_recolPhS_ii_param_0,
	.param .u64 .ptr .align 1 _Z15SharedMem_recolPhS_ii_param_1,
	.param .u32 _Z15SharedMem_recolPhS_ii_param_2,
	.param .u32 _Z15SharedMem_recolPhS_ii_param_3
)
{
	.reg .pred 	%p<22>;
	.reg .b16 	%rs<93>;
	.reg .b32 	%r<242>;
	.reg .b64 	%rd<117>;
	// demoted variable
	.shared .align 1 .b8 _ZZ15SharedMem_recolPhS_iiE11shared_Gray[4160];
	// demoted variable
	.shared .align 1 .b8 _ZZ15SharedMem_recolPhS_iiE10shared_Mat[4160];
	ld.param.u64 	%rd3, [_Z15SharedMem_recolPhS_ii_param_0];
	ld.param.u64 	%rd4, [_Z15SharedMem_recolPhS_ii_param_1];
	ld.param.u32 	%r77, [_Z15SharedMem_recolPhS_ii_param_2];
	cvta.to.global.u64 	%rd1, %rd3;
	cvta.to.global.u64 	%rd2, %rd4;
	mov.u32 	%r79, %ctaid.x;
	mov.u32 	%r1, %ntid.x;
	mul.lo.s32 	%r2, %r79, %r1;
	mul.lo.s32 	%r3, %r2, %r77;
	mov.u32 	%r80, %tid.x;
	mul.lo.s32 	%r4, %r77, %r80;
	shl.b32 	%r5, %r80, 2;
	div.u32 	%r6, %r77, %r1;
	add.s32 	%r7, %r3, %r5;
	max.u32 	%r81, %r6, 4;
	add.s32 	%r82, %r81, -1;
	shr.u32 	%r83, %r82, 2;
	add.s32 	%r8, %r83, 1;
	and.b32  	%r9, %r8, 3;
	and.b32  	%r10, %r8, 2147483644;
	mov.b32 	%r220, 0;
$L__BB4_1:
	setp.gt.u32 	%p1, %r1, %r77;
	@%p1 bra 	$L__BB4_9;
	setp.lt.u32 	%p2, %r6, 13;
	mul.lo.s32 	%r85, %r220, %r77;
	add.s32 	%r12, %r85, %r7;
	shl.b32 	%r86, %r220, 2;
	add.s32 	%r87, %r85, %r5;
	add.s32 	%r13, %r87, %r86;
	mov.b32 	%r223, 0;
	@%p2 bra 	$L__BB4_5;
	mov.b32 	%r223, 0;
	mov.u32 	%r222, %r223;
$L__BB4_4:
	mul.lo.s32 	%r89, %r223, %r1;
	add.s32 	%r90, %r12, %r89;
	cvt.u64.u32 	%rd5, %r90;
	add.s64 	%rd6, %rd1, %rd5;
	ld.global.u8 	%rs1, [%rd6];
	add.s32 	%r91, %r13, %r89;
	mov.u32 	%r92, _ZZ15SharedMem_recolPhS_iiE11shared_Gray;
	add.s32 	%r93, %r92, %r91;
	st.shared.u8 	[%r93], %rs1;
	add.s32 	%r94, %r90, 1;
	cvt.u64.u32 	%rd7, %r94;
	add.s64 	%rd8, %rd1, %rd7;
	ld.global.u8 	%rs2, [%rd8];
	st.shared.u8 	[%r93+1], %rs2;
	add.s32 	%r95, %r90, 2;
	cvt.u64.u32 	%rd9, %r95;
	add.s64 	%rd10, %rd1, %rd9;
	ld.global.u8 	%rs3, [%rd10];
	st.shared.u8 	[%r93+2], %rs3;
	add.s32 	%r96, %r90, 3;
	cvt.u64.u32 	%rd11, %r96;
	add.s64 	%rd12, %rd1, %rd11;
	ld.global.u8 	%rs4, [%rd12];
	st.shared.u8 	[%r93+3], %rs4;
	shl.b32 	%r97, %r1, 2;
	add.s32 	%r98, %r89, %r97;
	add.s32 	%r99, %r12, %r98;
	cvt.u64.u32 	%rd13, %r99;
	add.s64 	%rd14, %rd1, %rd13;
	ld.global.u8 	%rs5, [%rd14];
	add.s32 	%r100, %r13, %r98;
	add.s32 	%r101, %r92, %r100;
	st.shared.u8 	[%r101], %rs5;
	add.s32 	%r102, %r99, 1;
	cvt.u64.u32 	%rd15, %r102;
	add.s64 	%rd16, %rd1, %rd15;
	ld.global.u8 	%rs6, [%rd16];
	st.shared.u8 	[%r101+1], %rs6;
	add.s32 	%r103, %r99, 2;
	cvt.u64.u32 	%rd17, %r103;
	add.s64 	%rd18, %rd1, %rd17;
	ld.global.u8 	%rs7, [%rd18];
	st.shared.u8 	[%r101+2], %rs7;
	add.s32 	%r104, %r99, 3;
	cvt.u64.u32 	%rd19, %r104;
	add.s64 	%rd20, %rd1, %rd19;
	ld.global.u8 	%rs8, [%rd20];
	st.shared.u8 	[%r101+3], %rs8;
	shl.b32 	%r105, %r1, 3;
	add.s32 	%r106, %r105, %r89;
	add.s32 	%r107, %r12, %r106;
	cvt.u64.u32 	%rd21, %r107;
	add.s64 	%rd22, %rd1, %rd21;
	ld.global.u8 	%rs9, [%rd22];
	add.s32 	%r108, %r13, %r106;
	add.s32 	%r109, %r92, %r108;
	st.shared.u8 	[%r109], %rs9;
	add.s32 	%r110, %r107, 1;
	cvt.u64.u32 	%rd23, %r110;
	add.s64 	%rd24, %rd1, %rd23;
	ld.global.u8 	%rs10, [%rd24];
	st.shared.u8 	[%r109+1], %rs10;
	add.s32 	%r111, %r107, 2;
	cvt.u64.u32 	%rd25, %r111;
	add.s64 	%rd26, %rd1, %rd25;
	ld.global.u8 	%rs11, [%rd26];
	st.shared.u8 	[%r109+2], %rs11;
	add.s32 	%r112, %r107, 3;
	cvt.u64.u32 	%rd27, %r112;
	add.s64 	%rd28, %rd1, %rd27;
	ld.global.u8 	%rs12, [%rd28];
	st.shared.u8 	[%r109+3], %rs12;
	add.s32 	%r113, %r106, %r97;
	add.s32 	%r114, %r12, %r113;
	cvt.u64.u32 	%rd29, %r114;
	add.s64 	%rd30, %rd1, %rd29;
	ld.global.u8 	%rs13, [%rd30];
	add.s32 	%r115, %r13, %r113;
	add.s32 	%r116, %r92, %r115;
	st.shared.u8 	[%r116], %rs13;
	add.s32 	%r117, %r114, 1;
	cvt.u64.u32 	%rd31, %r117;
	add.s64 	%rd32, %rd1, %rd31;
	ld.global.u8 	%rs14, [%rd32];
	st.shared.u8 	[%r116+1], %rs14;
	add.s32 	%r118, %r114, 2;
	cvt.u64.u32 	%rd33, %r118;
	add.s64 	%rd34, %rd1, %rd33;
	ld.global.u8 	%rs15, [%rd34];
	st.shared.u8 	[%r116+2], %rs15;
	add.s32 	%r119, %r114, 3;
	cvt.u64.u32 	%rd35, %r119;
	add.s64 	%rd36, %rd1, %rd35;
	ld.global.u8 	%rs16, [%rd36];
	st.shared.u8 	[%r116+3], %rs16;
	add.s32 	%r223, %r223, 16;
	add.s32 	%r222, %r222, 4;
	setp.ne.s32 	%p3, %r222, %r10;
	@%p3 bra 	$L__BB4_4;
$L__BB4_5:
	setp.eq.s32 	%p4, %r9, 0;
	@%p4 bra 	$L__BB4_9;
	setp.eq.s32 	%p5, %r9, 1;
	mul.lo.s32 	%r19, %r223, %r1;
	add.s32 	%r120, %r12, %r19;
	cvt.u64.u32 	%rd37, %r120;
	add.s64 	%rd38, %rd1, %rd37;
	ld.global.u8 	%rs17, [%rd38];
	add.s32 	%r121, %r13, %r19;
	mov.u32 	%r122, _ZZ15SharedMem_recolPhS_iiE11shared_Gray;
	add.s32 	%r123, %r122, %r121;
	st.shared.u8 	[%r123], %rs17;
	add.s32 	%r124, %r120, 1;
	cvt.u64.u32 	%rd39, %r124;
	add.s64 	%rd40, %rd1, %rd39;
	ld.global.u8 	%rs18, [%rd40];
	st.shared.u8 	[%r123+1], %rs18;
	add.s32 	%r125, %r120, 2;
	cvt.u64.u32 	%rd41, %r125;
	add.s64 	%rd42, %rd1, %rd41;
	ld.global.u8 	%rs19, [%rd42];
	st.shared.u8 	[%r123+2], %rs19;
	add.s32 	%r126, %r120, 3;
	cvt.u64.u32 	%rd43, %r126;
	add.s64 	%rd44, %rd1, %rd43;
	ld.global.u8 	%rs20, [%rd44];
	st.shared.u8 	[%r123+3], %rs20;
	@%p5 bra 	$L__BB4_9;
	setp.eq.s32 	%p6, %r9, 2;
	shl.b32 	%r127, %r1, 2;
	add.s32 	%r128, %r19, %r127;
	add.s32 	%r129, %r12, %r128;
	cvt.u64.u32 	%rd45, %r129;
	add.s64 	%rd46, %rd1, %rd45;
	ld.global.u8 	%rs21, [%rd46];
	add.s32 	%r130, %r13, %r128;
	add.s32 	%r132, %r122, %r130;
	st.shared.u8 	[%r132], %rs21;
	add.s32 	%r133, %r129, 1;
	cvt.u64.u32 	%rd47, %r133;
	add.s64 	%rd48, %rd1, %rd47;
	ld.global.u8 	%rs22, [%rd48];
	st.shared.u8 	[%r132+1], %rs22;
	add.s32 	%r134, %r129, 2;
	cvt.u64.u32 	%rd49, %r134;
	add.s64 	%rd50, %rd1, %rd49;
	ld.global.u8 	%rs23, [%rd50];
	st.shared.u8 	[%r132+2], %rs23;
	add.s32 	%r135, %r129, 3;
	cvt.u64.u32 	%rd51, %r135;
	add.s64 	%rd52, %rd1, %rd51;
	ld.global.u8 	%rs24, [%rd52];
	st.shared.u8 	[%r132+3], %rs24;
	@%p6 bra 	$L__BB4_9;
	shl.b32 	%r136, %r1, 3;
	add.s32 	%r137, %r136, %r19;
	add.s32 	%r138, %r12, %r137;
	cvt.u64.u32 	%rd53, %r138;
	add.s64 	%rd54, %rd1, %rd53;
	ld.global.u8 	%rs25, [%rd54];
	add.s32 	%r139, %r13, %r137;
	add.s32 	%r141, %r122, %r139;
	st.shared.u8 	[%r141], %rs25;
	add.s32 	%r142, %r138, 1;
	cvt.u64.u32 	%rd55, %r142;
	add.s64 	%rd56, %rd1, %rd55;
	ld.global.u8 	%rs26, [%rd56];
	st.shared.u8 	[%r141+1], %rs26;
	add.s32 	%r143, %r138, 2;
	cvt.u64.u32 	%rd57, %r143;
	add.s64 	%rd58, %rd1, %rd57;
	ld.global.u8 	%rs27, [%rd58];
	st.shared.u8 	[%r141+2], %rs27;
	add.s32 	%r144, %r138, 3;
	cvt.u64.u32 	%rd59, %r144;
	add.s64 	%rd60, %rd1, %rd59;
	ld.global.u8 	%rs28, [%rd60];
	st.shared.u8 	[%r141+3], %rs28;
$L__BB4_9:
	add.s32 	%r220, %r220, 1;
	setp.ne.s32 	%p7, %r220, %r1;
	@%p7 bra 	$L__BB4_1;
	add.s32 	%r145, %r4, %r5;
	bar.sync 	0;
	mov.u32 	%r146, _ZZ15SharedMem_recolPhS_iiE11shared_Gray;
	add.s32 	%r21, %r146, %r145;
	ld.shared.u8 	%rs29, [%r21];
	mov.u32 	%r147, _ZZ15SharedMem_recolPhS_iiE10shared_Mat;
	add.s32 	%r22, %r147, %r145;
	st.shared.u8 	[%r22], %rs29;
	setp.lt.s32 	%p8, %r77, 2;
	@%p8 bra 	$L__BB4_20;
	mov.b32 	%r225, 1;
	mov.u32 	%r224, %r77;
	mov.u32 	%r233, %r225;
$L__BB4_12:
	shr.u32 	%r151, %r224, 31;
	add.s32 	%r152, %r224, %r151;
	shr.s32 	%r224, %r152, 1;
	max.u32 	%r27, %r225, 1;
	and.b32  	%r28, %r27, 3;
	setp.lt.u32 	%p9, %r225, 4;
	mov.b32 	%r231, 0;
	@%p9 bra 	$L__BB4_15;
	and.b32  	%r29, %r27, -4;
	mov.b32 	%r231, 0;
	mov.u32 	%r229, %r231;
$L__BB4_14:
	add.s32 	%r154, %r22, %r231;
	ld.shared.u8 	%rs30, [%r154];
	add.s32 	%r155, %r21, %r233;
	ld.shared.u8 	%rs31, [%r155];
	sub.s16 	%rs32, %rs30, %rs31;
	add.s32 	%r156, %r154, %r224;
	st.shared.u8 	[%r156], %rs32;
	ld.shared.u8 	%rs33, [%r154];
	add.s16 	%rs34, %rs33, %rs31;
	st.shared.u8 	[%r154], %rs34;
	add.s32 	%r157, %r156, %r224;
	ld.shared.u8 	%rs35, [%r157];
	ld.shared.u8 	%rs36, [%r155+1];
	sub.s16 	%rs37, %rs35, %rs36;
	add.s32 	%r158, %r157, %r224;
	st.shared.u8 	[%r158], %rs37;
	ld.shared.u8 	%rs38, [%r157];
	add.s16 	%rs39, %rs38, %rs36;
	st.shared.u8 	[%r157], %rs39;
	add.s32 	%r159, %r158, %r224;
	ld.shared.u8 	%rs40, [%r159];
	ld.shared.u8 	%rs41, [%r155+2];
	sub.s16 	%rs42, %rs40, %rs41;
	add.s32 	%r160, %r159, %r224;
	st.shared.u8 	[%r160], %rs42;
	ld.shared.u8 	%rs43, [%r159];
	add.s16 	%rs44, %rs43, %rs41;
	st.shared.u8 	[%r159], %rs44;
	add.s32 	%r161, %r160, %r224;
	ld.shared.u8 	%rs45, [%r161];
	ld.shared.u8 	%rs46, [%r155+3];
	sub.s16 	%rs47, %rs45, %rs46;
	add.s32 	%r162, %r161, %r224;
	st.shared.u8 	[%r162], %rs47;
	ld.shared.u8 	%rs48, [%r161];
	add.s16 	%rs49, %rs48, %rs46;
	st.shared.u8 	[%r161], %rs49;
	shl.b32 	%r163, %r224, 3;
	add.s32 	%r231, %r163, %r231;
	add.s32 	%r233, %r233, 4;
	add.s32 	%r229, %r229, 4;
	setp.ne.s32 	%p10, %r229, %r29;
	@%p10 bra 	$L__BB4_14;
$L__BB4_15:
	mov.u32 	%r45, %r233;
	setp.eq.s32 	%p11, %r28, 0;
	@%p11 bra 	$L__BB4_19;
	add.s32 	%r164, %r22, %r231;
	ld.shared.u8 	%rs50, [%r164];
	add.s32 	%r46, %r21, %r45;
	ld.shared.u8 	%rs51, [%r46];
	sub.s16 	%rs52, %rs50, %rs51;
	add.s32 	%r47, %r164, %r224;
	st.shared.u8 	[%r47], %rs52;
	ld.shared.u8 	%rs53, [%r164];
	add.s16 	%rs54, %rs53, %rs51;
	st.shared.u8 	[%r164], %rs54;
	add.s32 	%r233, %r45, 1;
	setp.eq.s32 	%p12, %r28, 1;
	@%p12 bra 	$L__BB4_19;
	add.s32 	%r165, %r47, %r224;
	ld.shared.u8 	%rs55, [%r165];
	ld.shared.u8 	%rs56, [%r46+1];
	sub.s16 	%rs57, %rs55, %rs56;
	add.s32 	%r49, %r165, %r224;
	st.shared.u8 	[%r49], %rs57;
	ld.shared.u8 	%rs58, [%r165];
	add.s16 	%rs59, %rs58, %rs56;
	st.shared.u8 	[%r165], %rs59;
	add.s32 	%r233, %r45, 2;
	setp.eq.s32 	%p13, %r28, 2;
	@%p13 bra 	$L__BB4_19;
	add.s32 	%r166, %r49, %r224;
	ld.shared.u8 	%rs60, [%r166];
	ld.shared.u8 	%rs61, [%r46+2];
	sub.s16 	%rs62, %rs60, %rs61;
	add.s32 	%r167, %r166, %r224;
	st.shared.u8 	[%r167], %rs62;
	ld.shared.u8 	%rs63, [%r166];
	add.s16 	%rs64, %rs63, %rs61;
	st.shared.u8 	[%r166], %rs64;
	add.s32 	%r233, %r45, 3;
$L__BB4_19:
	shl.b32 	%r225, %r225, 1;
	setp.lt.s32 	%p14, %r233, %r77;
	@%p14 bra 	$L__BB4_12;
$L__BB4_20:
	mad.lo.s32 	%r169, %r1, 12, %r5;
	add.s32 	%r30, %r169, 3;
	shl.b32 	%r31, %r1, 4;
	shl.b32 	%r32, %r1, 3;
	shl.b32 	%r33, %r1, 2;
	add.s32 	%r34, %r77, 4;
	neg.s32 	%r35, %r10;
	shl.b32 	%r171, %r10, 2;
	add.s32 	%r172, %r171, -16;
	and.b32  	%r173, %r172, -16;
	add.s32 	%r36, %r173, 16;
	mov.b32 	%r234, 0;
$L__BB4_21:
	setp.gt.u32 	%p15, %r1, %r77;
	@%p15 bra 	$L__BB4_29;
	setp.lt.u32 	%p16, %r6, 13;
	shl.b32 	%r175, %r234, 2;
	mad.lo.s32 	%r176, %r234, %r77, %r5;
	add.s32 	%r55, %r176, %r175;
	add.s32 	%r56, %r176, %r3;
	mov.b32 	%r241, 0;
	@%p16 bra 	$L__BB4_25;
	add.s32 	%r177, %r2, %r234;
	mul.lo.s32 	%r178, %r77, %r177;
	add.s32 	%r240, %r30, %r178;
	add.s32 	%r179, %r5, %r178;
	add.s32 	%r237, %r179, 3;
	add.s32 	%r239, %r237, %r32;
	add.s32 	%r238, %r237, %r33;
	mov.u32 	%r180, _ZZ15SharedMem_recolPhS_iiE10shared_Mat;
	add.s32 	%r181, %r180, %r5;
	mad.lo.s32 	%r236, %r34, %r234, %r181;
	mov.u32 	%r235, %r35;
$L__BB4_24:
	ld.shared.u8 	%rs65, [%r236];
	add.s32 	%r182, %r237, -2;
	add.s32 	%r183, %r237, -3;
	cvt.u64.u32 	%rd61, %r183;
	add.s64 	%rd62, %rd2, %rd61;
	st.global.u8 	[%rd62], %rs65;
	ld.shared.u8 	%rs66, [%r236+1];
	cvt.u64.u32 	%rd63, %r182;
	add.s64 	%rd64, %rd2, %rd63;
	st.global.u8 	[%rd64], %rs66;
	ld.shared.u8 	%rs67, [%r236+2];
	add.s32 	%r184, %r237, -1;
	cvt.u64.u32 	%rd65, %r184;
	add.s64 	%rd66, %rd2, %rd65;
	st.global.u8 	[%rd66], %rs67;
	ld.shared.u8 	%rs68, [%r236+3];
	cvt.u64.u32 	%rd67, %r237;
	add.s64 	%rd68, %rd2, %rd67;
	st.global.u8 	[%rd68], %rs68;
	add.s32 	%r185, %r236, %r33;
	ld.shared.u8 	%rs69, [%r185];
	add.s32 	%r186, %r238, -2;
	add.s32 	%r187, %r238, -3;
	cvt.u64.u32 	%rd69, %r187;
	add.s64 	%rd70, %rd2, %rd69;
	st.global.u8 	[%rd70], %rs69;
	ld.shared.u8 	%rs70, [%r185+1];
	cvt.u64.u32 	%rd71, %r186;
	add.s64 	%rd72, %rd2, %rd71;
	st.global.u8 	[%rd72], %rs70;
	ld.shared.u8 	%rs71, [%r185+2];
	add.s32 	%r188, %r238, -1;
	cvt.u64.u32 	%rd73, %r188;
	add.s64 	%rd74, %rd2, %rd73;
	st.global.u8 	[%rd74], %rs71;
	ld.shared.u8 	%rs72, [%r185+3];
	cvt.u64.u32 	%rd75, %r238;
	add.s64 	%rd76, %rd2, %rd75;
	st.global.u8 	[%rd76], %rs72;
	add.s32 	%r189, %r185, %r33;
	ld.shared.u8 	%rs73, [%r189];
	add.s32 	%r190, %r239, -2;
	add.s32 	%r191, %r239, -3;
	cvt.u64.u32 	%rd77, %r191;
	add.s64 	%rd78, %rd2, %rd77;
	st.global.u8 	[%rd78], %rs73;
	ld.shared.u8 	%rs74, [%r189+1];
	cvt.u64.u32 	%rd79, %r190;
	add.s64 	%rd80, %rd2, %rd79;
	st.global.u8 	[%rd80], %rs74;
	ld.shared.u8 	%rs75, [%r189+2];
	add.s32 	%r192, %r239, -1;
	cvt.u64.u32 	%rd81, %r192;
	add.s64 	%rd82, %rd2, %rd81;
	st.global.u8 	[%rd82], %rs75;
	ld.shared.u8 	%rs76, [%r189+3];
	cvt.u64.u32 	%rd83, %r239;
	add.s64 	%rd84, %rd2, %rd83;
	st.global.u8 	[%rd84], %rs76;
	add.s32 	%r193, %r189, %r33;
	ld.shared.u8 	%rs77, [%r193];
	add.s32 	%r194, %r240, -2;
	add.s32 	%r195, %r240, -3;
	cvt.u64.u32 	%rd85, %r195;
	add.s64 	%rd86, %rd2, %rd85;
	st.global.u8 	[%rd86], %rs77;
	ld.shared.u8 	%rs78, [%r193+1];
	cvt.u64.u32 	%rd87, %r194;
	add.s64 	%rd88, %rd2, %rd87;
	st.global.u8 	[%rd88], %rs78;
	ld.shared.u8 	%rs79, [%r193+2];
	add.s32 	%r196, %r240, -1;
	cvt.u64.u32 	%rd89, %r196;
	add.s64 	%rd90, %rd2, %rd89;
	st.global.u8 	[%rd90], %rs79;
	ld.shared.u8 	%rs80, [%r193+3];
	cvt.u64.u32 	%rd91, %r240;
	add.s64 	%rd92, %rd2, %rd91;
	st.global.u8 	[%rd92], %rs80;
	add.s32 	%r240, %r240, %r31;
	add.s32 	%r239, %r239, %r31;
	add.s32 	%r238, %r238, %r31;
	add.s32 	%r237, %r237, %r31;
	add.s32 	%r236, %r236, %r31;
	add.s32 	%r235, %r235, 4;
	setp.ne.s32 	%p17, %r235, 0;
	mov.u32 	%r241, %r36;
	@%p17 bra 	$L__BB4_24;
$L__BB4_25:
	setp.eq.s32 	%p18, %r9, 0;
	@%p18 bra 	$L__BB4_29;
	setp.eq.s32 	%p19, %r9, 1;
	mul.lo.s32 	%r75, %r241, %r1;
	add.s32 	%r197, %r55, %r75;
	mov.u32 	%r198, _ZZ15SharedMem_recolPhS_iiE10shared_Mat;
	add.s32 	%r199, %r198, %r197;
	ld.shared.u8 	%rs81, [%r199];
	add.s32 	%r200, %r56, %r75;
	cvt.u64.u32 	%rd93, %r200;
	add.s64 	%rd94, %rd2, %rd93;
	st.global.u8 	[%rd94], %rs81;
	ld.shared.u8 	%rs82, [%r199+1];
	add.s32 	%r201, %r200, 1;
	cvt.u64.u32 	%rd95, %r201;
	add.s64 	%rd96, %rd2, %rd95;
	st.global.u8 	[%rd96], %rs82;
	ld.shared.u8 	%rs83, [%r199+2];
	add.s32 	%r202, %r200, 2;
	cvt.u64.u32 	%rd97, %r202;
	add.s64 	%rd98, %rd2, %rd97;
	st.global.u8 	[%rd98], %rs83;
	ld.shared.u8 	%rs84, [%r199+3];
	add.s32 	%r203, %r200, 3;
	cvt.u64.u32 	%rd99, %r203;
	add.s64 	%rd100, %rd2, %rd99;
	st.global.u8 	[%rd100], %rs84;
	@%p19 bra 	$L__BB4_29;
	setp.eq.s32 	%p20, %r9, 2;
	add.s32 	%r204, %r75, %r33;
	add.s32 	%r205, %r55, %r204;
	add.s32 	%r207, %r198, %r205;
	ld.shared.u8 	%rs85, [%r207];
	add.s32 	%r208, %r56, %r204;
	cvt.u64.u32 	%rd101, %r208;
	add.s64 	%rd102, %rd2, %rd101;
	st.global.u8 	[%rd102], %rs85;
	ld.shared.u8 	%rs86, [%r207+1];
	add.s32 	%r209, %r208, 1;
	cvt.u64.u32 	%rd103, %r209;
	add.s64 	%rd104, %rd2, %rd103;
	st.global.u8 	[%rd104], %rs86;
	ld.shared.u8 	%rs87, [%r207+2];
	add.s32 	%r210, %r208, 2;
	cvt.u64.u32 	%rd105, %r210;
	add.s64 	%rd106, %rd2, %rd105;
	st.global.u8 	[%rd106], %rs87;
	ld.shared.u8 	%rs88, [%r207+3];
	add.s32 	%r211, %r208, 3;
	cvt.u64.u32 	%rd107, %r211;
	add.s64 	%rd108, %rd2, %rd107;
	st.global.u8 	[%rd108], %rs88;
	@%p20 bra 	$L__BB4_29;
	add.s32 	%r212, %r32, %r75;
	add.s32 	%r213, %r55, %r212;
	add.s32 	%r215, %r198, %r213;
	ld.shared.u8 	%rs89, [%r215];
	add.s32 	%r216, %r56, %r212;
	cvt.u64.u32 	%rd109, %r216;
	add.s64 	%rd110, %rd2, %rd109;
	st.global.u8 	[%rd110], %rs89;
	ld.shared.u8 	%rs90, [%r215+1];
	add.s32 	%r217, %r216, 1;
	cvt.u64.u32 	%rd111, %r217;
	add.s64 	%rd112, %rd2, %rd111;
	st.global.u8 	[%rd112], %rs90;
	ld.shared.u8 	%rs91, [%r215+2];
	add.s32 	%r218, %r216, 2;
	cvt.u64.u32 	%rd113, %r218;
	add.s64 	%rd114, %rd2, %rd113;
	st.global.u8 	[%rd114], %rs91;
	ld.shared.u8 	%rs92, [%r215+3];
	add.s32 	%r219, %r216, 3;
	cvt.u64.u32 	%rd115, %r219;
	add.s64 	%rd116, %rd2, %rd115;
	st.global.u8 	[%rd116], %rs92;
$L__BB4_29:
	add.s32 	%r234, %r234, 1;
	setp.ne.s32 	%p21, %r234, %r1;
	@%p21 bra 	$L__BB4_21;
	ret;

}


// ===== COMPILED SASS (sm_100) =====

	.target	sm_100

	.elftype	@"ET_EXEC"


//--------------------- .note.nv.tkinfo           --------------------------
	.section	.note.nv.tkinfo,"",@"SHT_NOTE"
	.sectionflags	@"SHF_NOTE_NV_TKINFO"
	.tkinfo
        /*0018*/ 	.word	0x00000002
        /*0030*/ 	.string	""
        /*0030*/ 	.string	"ptxas"
        /*0030*/ 	.string	"Cuda compilation tools, release 13.0, V13.0.88"
        /*0030*/ 	.string	"Build cuda_13.0.r13.0/compiler.36424714_0"
        /*0030*/ 	.string	"-arch sm_100 -m 64 "



//--------------------- .note.nv.cuinfo           --------------------------
	.section	.note.nv.cuinfo,"",@"SHT_NOTE"
	.sectionflags	@"SHF_NOTE_NV_CUINFO"
        /*0018*/ 	.short	0x0002
        /*001a*/ 	.short	0x0064
        /*001c*/ 	.short	0x0082
	.zero		2


//--------------------- .nv.info                  --------------------------
	.section	.nv.info,"",@"SHT_CUDA_INFO"
	.align	4


	//----- nvinfo : EIATTR_REGCOUNT
	.align		4
        /*0000*/ 	.byte	0x04, 0x2f
        /*0002*/ 	.short	(.L_1 - .L_0)
	.align		4
.L_0:
        /*0004*/ 	.word	index@(_Z8GrayFuncPhS_ii)
        /*0008*/ 	.word	0x00000018


	//----- nvinfo : EIATTR_FRAME_SIZE
	.align		4
.L_1:
        /*000c*/ 	.byte	0x04, 0x11
        /*000e*/ 	.short	(.L_3 - .L_2)
	.align		4
.L_2:
        /*0010*/ 	.word	index@(_Z8GrayFuncPhS_ii)
        /*0014*/ 	.word	0x00000000


	//----- nvinfo : EIATTR_REGCOUNT
	.align		4
.L_3:
        /*0018*/ 	.byte	0x04, 0x2f
        /*001a*/ 	.short	(.L_5 - .L_4)
	.align		4
.L_4:
        /*001c*/ 	.word	index@(_Z13SharedMem_colPhS_ii)
        /*0020*/ 	.word	0x00000020


	//----- nvinfo : EIATTR_FRAME_SIZE
	.align		4
.L_5:
        /*0024*/ 	.byte	0x04, 0x11
        /*0026*/ 	.short	(.L_7 - .L_6)
	.align		4
.L_6:
        /*0028*/ 	.word	index@(_Z13SharedMem_colPhS_ii)
        /*002c*/ 	.word	0x00000000


	//----- nvinfo : EIATTR_REGCOUNT
	.align		4
.L_7:
        /*0030*/ 	.byte	0x04, 0x2f
        /*0032*/ 	.short	(.L_9 - .L_8)
	.align		4
.L_8:
        /*0034*/ 	.word	index@(_Z13SharedMem_rowPhS_ii)
        /*0038*/ 	.word	0x00000020


	//----- nvinfo : EIATTR_FRAME_SIZE
	.align		4
.L_9:
        /*003c*/ 	.byte	0x04, 0x11
        /*003e*/ 	.short	(.L_11 - .L_10)
	.align		4
.L_10:
        /*0040*/ 	.word	index@(_Z13SharedMem_rowPhS_ii)
        /*0044*/ 	.word	0x00000000


	//----- nvinfo : EIATTR_REGCOUNT
	.align		4
.L_11:
        /*0048*/ 	.byte	0x04, 0x2f
        /*004a*/ 	.short	(.L_13 - .L_12)
	.align		4
.L_12:
        /*004c*/ 	.word	index@(_Z15SharedMem_rerowPhS_ii)
        /*0050*/ 	.word	0x00000020


	//----- nvinfo : EIATTR_FRAME_SIZE
	.align		4
.L_13:
        /*0054*/ 	.byte	0x04, 0x11
        /*0056*/ 	.short	(.L_15 - .L_14)
	.align		4
.L_14:
        /*0058*/ 	.word	index@(_Z15SharedMem_rerowPhS_ii)
        /*005c*/ 	.word	0x00000000


	//----- nvinfo : EIATTR_REGCOUNT
	.align		4
.L_15:
        /*0060*/ 	.byte	0x04, 0x2f
        /*0062*/ 	.short	(.L_17 - .L_16)
	.align		4
.L_16:
        /*0064*/ 	.word	index@(_Z15SharedMem_recolPhS_ii)
        /*0068*/ 	.word	0x00000020


	//----- nvinfo : EIATTR_FRAME_SIZE
	.align		4
.L_17:
        /*006c*/ 	.byte	0x04, 0x11
        /*006e*/ 	.short	(.L_19 - .L_18)
	.align		4
.L_18:
        /*0070*/ 	.word	index@(_Z15SharedMem_recolPhS_ii)
        /*0074*/ 	.word	0x00000000


	//----- nvinfo : EIATTR_MIN_STACK_SIZE
	.align		4
.L_19:
        /*0078*/ 	.byte	0x04, 0x12
        /*007a*/ 	.short	(.L_21 - .L_20)
	.align		4
.L_20:
        /*007c*/ 	.word	index@(_Z15SharedMem_recolPhS_ii)
        /*0080*/ 	.word	0x00000000


	//----- nvinfo : EIATTR_MIN_STACK_SIZE
	.align		4
.L_21:
        /*0084*/ 	.byte	0x04, 0x12
        /*0086*/ 	.short	(.L_23 - .L_22)
	.align		4
.L_22:
        /*0088*/ 	.word	index@(_Z15SharedMem_rerowPhS_ii)
        /*008c*/ 	.word	0x00000000


	//----- nvinfo : EIATTR_MIN_STACK_SIZE
	.align		4
.L_23:
        /*0090*/ 	.byte	0x04, 0x12
        /*0092*/ 	.short	(.L_25 - .L_24)
	.align		4
.L_24:
        /*0094*/ 	.word	index@(_Z13SharedMem_rowPhS_ii)
        /*0098*/ 	.word	0x00000000


	//----- nvinfo : EIATTR_MIN_STACK_SIZE
	.align		4
.L_25:
        /*009c*/ 	.byte	0x04, 0x12
        /*009e*/ 	.short	(.L_27 - .L_26)
	.align		4
.L_26:
        /*00a0*/ 	.word	index@(_Z13SharedMem_colPhS_ii)
        /*00a4*/ 	.word	0x00000000


	//----- nvinfo : EIATTR_MIN_STACK_SIZE
	.align		4
.L_27:
        /*00a8*/ 	.byte	0x04, 0x12
        /*00aa*/ 	.short	(.L_29 - .L_28)
	.align		4
.L_28:
        /*00ac*/ 	.word	index@(_Z8GrayFuncPhS_ii)
        /*00b0*/ 	.word	0x00000000
.L_29:


//--------------------- .nv.compat                --------------------------
	.section	.nv.compat,"",@"SHT_CUDA_COMPAT_INFO"
	.align	4
        /*0000*/ 	.byte	0x02, 0x09, 0x00, 0x00, 0x02, 0x02, 0x01, 0x00, 0x02, 0x05, 0x05, 0x00, 0x03, 0x07, 0x01, 0x01
        /*0010*/ 	.byte	0x02, 0x03, 0x00, 0x00, 0x02, 0x06, 0x01, 0x00, 0x04, 0x0b, 0x08, 0x00, 0x09, 0x00, 0x00, 0x00
        /*0020*/ 	.byte	0x00, 0x00, 0x00, 0x00


//--------------------- .nv.info._Z15SharedMem_recolPhS_ii --------------------------
	.section	.nv.info._Z15SharedMem_recolPhS_ii,"",@"SHT_CUDA_INFO"
	.sectionflags	@""
	.align	4


	//----- nvinfo : EIATTR_CUDA_API_VERSION
	.align		4
        /*0000*/ 	.byte	0x04, 0x37
        /*0002*/ 	.short	(.L_31 - .L_30)
.L_30:
        /*0004*/ 	.word	0x00000082


	//----- nvinfo : EIATTR_KPARAM_INFO
	.align		4
.L_31:
        /*0008*/ 	.byte	0x04, 0x17
        /*000a*/ 	.short	(.L_33 - .L_32)
.L_32:
        /*000c*/ 	.word	0x00000000
        /*0010*/ 	.short	0x0003
        /*0012*/ 	.short	0x0014
        /*0014*/ 	.byte	0x00, 0xf0, 0x11, 0x00


	//----- nvinfo : EIATTR_KPARAM_INFO
	.align		4
.L_33:
        /*0018*/ 	.byte	0x04, 0x17
        /*001a*/ 	.short	(.L_35 - .L_34)
.L_34:
        /*001c*/ 	.word	0x00000000
        /*0020*/ 	.short	0x0002
        /*0022*/ 	.short	0x0010
        /*0024*/ 	.byte	0x00, 0xf0, 0x11, 0x00


	//----- nvinfo : EIATTR_KPARAM_INFO
	.align		4
.L_35:
        /*0028*/ 	.byte	0x04, 0x17
        /*002a*/ 	.short	(.L_37 - .L_36)
.L_36:
        /*002c*/ 	.word	0x00000000
        /*0030*/ 	.short	0x0001
        /*0032*/ 	.short	0x0008
        /*0034*/ 	.byte	0x00, 0xf5, 0x21, 0x00


	//----- nvinfo : EIATTR_KPARAM_INFO
	.align		4
.L_37:
        /*0038*/ 	.byte	0x04, 0x17
        /*003a*/ 	.short	(.L_39 - .L_38)
.L_38:
        /*003c*/ 	.word	0x00000000
        /*0040*/ 	.short	0x0000
        /*0042*/ 	.short	0x0000
        /*0044*/ 	.byte	0x00, 0xf5, 0x21, 0x00


	//----- nvinfo : EIATTR_SPARSE_MMA_MASK
	.align		4
.L_39:
        /*0048*/ 	.byte	0x03, 0x50
        /*004a*/ 	.short	0x0000


	//----- nvinfo : EIATTR_MAXREG_COUNT
	.align		4
        /*004c*/ 	.byte	0x03, 0x1b
        /*004e*/ 	.short	0x00ff


	//----- nvinfo : EIATTR_NUM_BARRIERS
	.align		4
        /*0050*/ 	.byte	0x02, 0x4c
        /*0052*/ 	.byte	0x01
	.zero		1


	//----- nvinfo : EIATTR_MERCURY_ISA_VERSION
	.align		4
        /*0054*/ 	.byte	0x03, 0x5f
        /*0056*/ 	.short	0x0101


	//----- nvinfo : EIATTR_VRC_CTA_INIT_COUNT
	.align		4
        /*0058*/ 	.byte	0x02, 0x4a
	.zero		1
	.zero		1


	//----- nvinfo : EIATTR_EXIT_INSTR_OFFSETS
	.align		4
        /*005c*/ 	.byte	0x04, 0x1c
        /*005e*/ 	.short	(.L_41 - .L_40)


	//   ....[0]....
.L_40:
        /*0060*/ 	.word	0x00003380


	//----- nvinfo : EIATTR_CBANK_PARAM_SIZE
	.align		4
.L_41:
        /*0064*/ 	.byte	0x03, 0x19
        /*0066*/ 	.short	0x0018


	//----- nvinfo : EIATTR_PARAM_CBANK
	.align		4
        /*0068*/ 	.byte	0x04, 0x0a
        /*006a*/ 	.short	(.L_43 - .L_42)
	.align		4
.L_42:
        /*006c*/ 	.word	index@(.nv.constant0._Z15SharedMem_recolPhS_ii)
        /*0070*/ 	.short	0x0380
        /*0072*/ 	.short	0x0018


	//----- nvinfo : EIATTR_SW_WAR
	.align		4
.L_43:
        /*0074*/ 	.byte	0x04, 0x36
        /*0076*/ 	.short	(.L_45 - .L_44)
.L_44:
        /*0078*/ 	.word	0x00000008
.L_45:


//--------------------- .nv.info._Z15SharedMem_rerowPhS_ii --------------------------
	.section	.nv.info._Z15SharedMem_rerowPhS_ii,"",@"SHT_CUDA_INFO"
	.sectionflags	@""
	.align	4


	//----- nvinfo : EIATTR_CUDA_API_VERSION
	.align		4
        /*0000*/ 	.byte	0x04, 0x37
        /*0002*/ 	.short	(.L_47 - .L_46)
.L_46:
        /*0004*/ 	.word	0x00000082


	//----- nvinfo : EIATTR_KPARAM_INFO
	.align		4
.L_47:
        /*0008*/ 	.byte	0x04, 0x17
        /*000a*/ 	.short	(.L_49 - .L_48)
.L_48:
        /*000c*/ 	.word	0x00000000
        /*0010*/ 	.short	0x0003
        /*0012*/ 	.short	0x0014
        /*0014*/ 	.byte	0x00, 0xf0, 0x11, 0x00


	//----- nvinfo : EIATTR_KPARAM_INFO
	.align		4
.L_49:
        /*0018*/ 	.byte	0x04, 0x17
        /*001a*/ 	.short	(.L_51 - .L_50)
.L_50:
        /*001c*/ 	.word	0x00000000
        /*0020*/ 	.short	0x0002
        /*0022*/ 	.short	0x0010
        /*0024*/ 	.byte	0x00, 0xf0, 0x11, 0x00


	//----- nvinfo : EIATTR_KPARAM_INFO
	.align		4
.L_51:
        /*0028*/ 	.byte	0x04, 0x17
        /*002a*/ 	.short	(.L_53 - .L_52)
.L_52:
        /*002c*/ 	.word	0x00000000
        /*0030*/ 	.short	0x0001
        /*0032*/ 	.short	0x0008
        /*0034*/ 	.byte	0x00, 0xf5, 0x21, 0x00


	//----- nvinfo : EIATTR_KPARAM_INFO
	.align		4
.L_53:
        /*0038*/ 	.byte	0x04, 0x17
        /*003a*/ 	.short	(.L_55 - .L_54)
.L_54:
        /*003c*/ 	.word	0x00000000
        /*0040*/ 	.short	0x0000
        /*0042*/ 	.short	0x0000
        /*0044*/ 	.byte	0x00, 0xf5, 0x21, 0x00


	//----- nvinfo : EIATTR_SPARSE_MMA_MASK
	.align		4
.L_55:
        /*0048*/ 	.byte	0x03, 0x50
        /*004a*/ 	.short	0x0000


	//----- nvinfo : EIATTR_MAXREG_COUNT
	.align		4
        /*004c*/ 	.byte	0x03, 0x1b
        /*004e*/ 	.short	0x00ff


	//----- nvinfo : EIATTR_MERCURY_ISA_VERSION
	.align		4
        /*0050*/ 	.byte	0x03, 0x5f
        /*0052*/ 	.short	0x0101


	//----- nvinfo : EIATTR_VRC_CTA_INIT_COUNT
	.align		4
        /*0054*/ 	.byte	0x02, 0x4a
	.zero		1
	.zero		1


	//----- nvinfo : EIATTR_EXIT_INSTR_OFFSETS
	.align		4
        /*0058*/ 	.byte	0x04, 0x1c
        /*005a*/ 	.short	(.L_57 - .L_56)


	//   ....[0]....
.L_56:
        /*005c*/ 	.word	0x00002550


	//   ....[1]....
        /*0060*/ 	.word	0x000028b0


	//   ....[2]....
        /*0064*/ 	.word	0x00002a60


	//   ....[3]....
        /*0068*/ 	.word	0x00002b80


	//   ....[4]....
        /*006c*/ 	.word	0x00002c10


	//----- nvinfo : EIATTR_CBANK_PARAM_SIZE
	.align		4
.L_57:
        /*0070*/ 	.byte	0x03, 0x19
        /*0072*/ 	.short	0x0018


	//----- nvinfo : EIATTR_PARAM_CBANK
	.align		4
        /*0074*/ 	.byte	0x04, 0x0a
        /*0076*/ 	.short	(.L_59 - .L_58)
	.align		4
.L_58:
        /*0078*/ 	.word	index@(.nv.constant0._Z15SharedMem_rerowPhS_ii)
        /*007c*/ 	.short	0x0380
        /*007e*/ 	.short	0x0018


	//----- nvinfo : EIATTR_SW_WAR
	.align		4
.L_59:
        /*0080*/ 	.byte	0x04, 0x36
        /*0082*/ 	.short	(.L_61 - .L_60)
.L_60:
        /*0084*/ 	.word	0x00000008
.L_61:


//--------------------- .nv.info._Z13SharedMem_rowPhS_ii --------------------------
	.section	.nv.info._Z13SharedMem_rowPhS_ii,"",@"SHT_CUDA_INFO"
	.sectionflags	@""
	.align	4


	//----- nvinfo : EIATTR_CUDA_API_VERSION
	.align		4
        /*0000*/ 	.byte	0x04, 0x37
        /*0002*/ 	.short	(.L_63 - .L_62)
.L_62:
        /*0004*/ 	.word	0x00000082


	//----- nvinfo : EIATTR_KPARAM_INFO
	.align		4
.L_63:
        /*0008*/ 	.byte	0x04, 0x17
        /*000a*/ 	.short	(.L_65 - .L_64)
.L_64:
        /*000c*/ 	.word	0x00000000
        /*0010*/ 	.short	0x0003
        /*0012*/ 	.short	0x0014
        /*0014*/ 	.byte	0x00, 0xf0, 0x11, 0x00


	//----- nvinfo : EIATTR_KPARAM_INFO
	.align		4
.L_65:
        /*0018*/ 	.byte	0x04, 0x17
        /*001a*/ 	.short	(.L_67 - .L_66)
.L_66:
        /*001c*/ 	.word	0x00000000
        /*0020*/ 	.short	0x0002
        /*0022*/ 	.short	0x0010
        /*0024*/ 	.byte	0x00, 0xf0, 0x11, 0x00


	//----- nvinfo : EIATTR_KPARAM_INFO
	.align		4
.L_67:
        /*0028*/ 	.byte	0x04, 0x17
        /*002a*/ 	.short	(.L_69 - .L_68)
.L_68:
        /*002c*/ 	.word	0x00000000
        /*0030*/ 	.short	0x0001
        /*0032*/ 	.short	0x0008
        /*0034*/ 	.byte	0x00, 0xf5, 0x21, 0x00


	//----- nvinfo : EIATTR_KPARAM_INFO
	.align		4
.L_69:
        /*0038*/ 	.byte	0x04, 0x17
        /*003a*/ 	.short	(.L_71 - .L_70)
.L_70:
        /*003c*/ 	.word	0x00000000
        /*0040*/ 	.short	0x0000
        /*0042*/ 	.short	0x0000
        /*0044*/ 	.byte	0x00, 0xf5, 0x21, 0x00


	//----- nvinfo : EIATTR_SPARSE_MMA_MASK
	.align		4
.L_71:
        /*0048*/ 	.byte	0x03, 0x50
        /*004a*/ 	.short	0x0000


	//----- nvinfo : EIATTR_MAXREG_COUNT
	.align		4
        /*004c*/ 	.byte	0x03, 0x1b
        /*004e*/ 	.short	0x00ff


	//----- nvinfo : EIATTR_MERCURY_ISA_VERSION
	.align		4
        /*0050*/ 	.byte	0x03, 0x5f
        /*0052*/ 	.short	0x0101


	//----- nvinfo : EIATTR_VRC_CTA_INIT_COUNT
	.align		4
        /*0054*/ 	.byte	0x02, 0x4a
	.zero		1
	.zero		1


	//----- nvinfo : EIATTR_EXIT_INSTR_OFFSETS
	.align		4
        /*0058*/ 	.byte	0x04, 0x1c
        /*005a*/ 	.short	(.L_73 - .L_72)


	//   ....[0]....
.L_72:
        /*005c*/ 	.word	0x00000ec0


	//   ....[1]....
        /*0060*/ 	.word	0x000011e0


	//   ....[2]....
        /*0064*/ 	.word	0x00001390


	//   ....[3]....
        /*0068*/ 	.word	0x000014b0


	//   ....[4]....
        /*006c*/ 	.word	0x00001540


	//----- nvinfo : EIATTR_CBANK_PARAM_SIZE
	.align		4
.L_73:
        /*0070*/ 	.byte	0x03, 0x19
        /*0072*/ 	.short	0x0018


	//----- nvinfo : EIATTR_PARAM_CBANK
	.align		4
        /*0074*/ 	.byte	0x04, 0x0a
        /*0076*/ 	.short	(.L_75 - .L_74)
	.align		4
.L_74:
        /*0078*/ 	.word	index@(.nv.constant0._Z13SharedMem_rowPhS_ii)
        /*007c*/ 	.short	0x0380
        /*007e*/ 	.short	0x0018


	//----- nvinfo : EIATTR_SW_WAR
	.align		4
.L_75:
        /*0080*/ 	.byte	0x04, 0x36
        /*0082*/ 	.short	(.L_77 - .L_76)
.L_76:
        /*0084*/ 	.word	0x00000008
.L_77:


//--------------------- .nv.info._Z13SharedMem_colPhS_ii --------------------------
	.section	.nv.info._Z13SharedMem_colPhS_ii,"",@"SHT_CUDA_INFO"
	.sectionflags	@""
	.align	4


	//----- nvinfo : EIATTR_CUDA_API_VERSION
	.align		4
        /*0000*/ 	.byte	0x04, 0x37
        /*0002*/ 	.short	(.L_79 - .L_78)
.L_78:
        /*0004*/ 	.word	0x00000082


	//----- nvinfo : EIATTR_KPARAM_INFO
	.align		4
.L_79:
        /*0008*/ 	.byte	0x04, 0x17
        /*000a*/ 	.short	(.L_81 - .L_80)
.L_80:
        /*000c*/ 	.word	0x00000000
        /*0010*/ 	.short	0x0003
        /*0012*/ 	.short	0x0014
        /*0014*/ 	.byte	0x00, 0xf0, 0x11, 0x00


	//----- nvinfo : EIATTR_KPARAM_INFO
	.align		4
.L_81:
        /*0018*/ 	.byte	0x04, 0x17
        /*001a*/ 	.short	(.L_83 - .L_82)
.L_82:
        /*001c*/ 	.word	0x00000000
        /*0020*/ 	.short	0x0002
        /*0022*/ 	.short	0x0010
        /*0024*/ 	.byte	0x00, 0xf0, 0x11, 0x00


	//----- nvinfo : EIATTR_KPARAM_INFO
	.align		4
.L_83:
        /*0028*/ 	.byte	0x04, 0x17
        /*002a*/ 	.short	(.L_85 - .L_84)
.L_84:
        /*002c*/ 	.word	0x00000000
        /*0030*/ 	.short	0x0001
        /*0032*/ 	.short	0x0008
        /*0034*/ 	.byte	0x00, 0xf5, 0x21, 0x00


	//----- nvinfo : EIATTR_KPARAM_INFO
	.align		4
.L_85:
        /*0038*/ 	.byte	0x04, 0x17
        /*003a*/ 	.short	(.L_87 - .L_86)
.L_86:
        /*003c*/ 	.word	0x00000000
        /*0040*/ 	.short	0x0000
        /*0042*/ 	.short	0x0000
        /*0044*/ 	.byte	0x00, 0xf5, 0x21, 0x00


	//----- nvinfo : EIATTR_SPARSE_MMA_MASK
	.align		4
.L_87:
        /*0048*/ 	.byte	0x03, 0x50
        /*004a*/ 	.short	0x0000


	//----- nvinfo : EIATTR_MAXREG_COUNT
	.align		4
        /*004c*/ 	.byte	0x03, 0x1b
        /*004e*/ 	.short	0x00ff


	//----- nvinfo : EIATTR_NUM_BARRIERS
	.align		4
        /*0050*/ 	.byte	0x02, 0x4c
        /*0052*/ 	.byte	0x01
	.zero		1


	//----- nvinfo : EIATTR_MERCURY_ISA_VERSION
	.align		4
        /*0054*/ 	.byte	0x03, 0x5f
        /*0056*/ 	.short	0x0101


	//----- nvinfo : EIATTR_VRC_CTA_INIT_COUNT
	.align		4
        /*0058*/ 	.byte	0x02, 0x4a
	.zero		1
	.zero		1


	//----- nvinfo : EIATTR_EXIT_INSTR_OFFSETS
	.align		4
        /*005c*/ 	.byte	0x04, 0x1c
        /*005e*/ 	.short	(.L_89 - .L_88)


	//   ....[0]....
.L_88:
        /*0060*/ 	.word	0x00001d00


	//----- nvinfo : EIATTR_CBANK_PARAM_SIZE
	.align		4
.L_89:
        /*0064*/ 	.byte	0x03, 0x19
        /*0066*/ 	.short	0x0018


	//----- nvinfo : EIATTR_PARAM_CBANK
	.align		4
        /*0068*/ 	.byte	0x04, 0x0a
        /*006a*/ 	.short	(.L_91 - .L_90)
	.align		4
.L_90:
        /*006c*/ 	.word	index@(.nv.constant0._Z13SharedMem_colPhS_ii)
        /*0070*/ 	.short	0x0380
        /*0072*/ 	.short	0x0018


	//----- nvinfo : EIATTR_SW_WAR
	.align		4
.L_91:
        /*0074*/ 	.byte	0x04, 0x36
        /*0076*/ 	.short	(.L_93 - .L_92)
.L_92:
        /*0078*/ 	.word	0x00000008
.L_93:


//--------------------- .nv.info._Z8GrayFuncPhS_ii --------------------------
	.section	.nv.info._Z8GrayFuncPhS_ii,"",@"SHT_CUDA_INFO"
	.sectionflags	@""
	.align	4


	//----- nvinfo : EIATTR_CUDA_API_VERSION
	.align		4
        /*0000*/ 	.byte	0x04, 0x37
        /*0002*/ 	.short	(.L_95 - .L_94)
.L_94:
        /*0004*/ 	.word	0x00000082


	//----- nvinfo : EIATTR_KPARAM_INFO
	.align		4
.L_95:
        /*0008*/ 	.byte	0x04, 0x17
        /*000a*/ 	.short	(.L_97 - .L_96)
.L_96:
        /*000c*/ 	.word	0x00000000
        /*0010*/ 	.short	0x0003
        /*0012*/ 	.short	0x0014
        /*0014*/ 	.byte	0x00, 0xf0, 0x11, 0x00


	//----- nvinfo : EIATTR_KPARAM_INFO
	.align		4
.L_97:
        /*0018*/ 	.byte	0x04, 0x17
        /*001a*/ 	.short	(.L_99 - .L_98)
.L_98:
        /*001c*/ 	.word	0x00000000
        /*0020*/ 	.short	0x0002
        /*0022*/ 	.short	0x0010
        /*0024*/ 	.byte	0x00, 0xf0, 0x11, 0x00


	//----- nvinfo : EIATTR_KPARAM_INFO
	.align		4
.L_99:
        /*0028*/ 	.byte	0x04, 0x17
        /*002a*/ 	.short	(.L_101 - .L_100)
.L_100:
        /*002c*/ 	.word	0x00000000
        /*0030*/ 	.short	0x0001
        /*0032*/ 	.short	0x0008
        /*0034*/ 	.byte	0x00, 0xf5, 0x21, 0x00


	//----- nvinfo : EIATTR_KPARAM_INFO
	.align		4
.L_101:
        /*0038*/ 	.byte	0x04, 0x17
        /*003a*/ 	.short	(.L_103 - .L_102)
.L_102:
        /*003c*/ 	.word	0x00000000
        /*0040*/ 	.short	0x0000
        /*0042*/ 	.short	0x0000
        /*0044*/ 	.byte	0x00, 0xf5, 0x21, 0x00


	//----- nvinfo : EIATTR_SPARSE_MMA_MASK
	.align		4
.L_103:
        /*0048*/ 	.byte	0x03, 0x50
        /*004a*/ 	.short	0x0000


	//----- nvinfo : EIATTR_MAXREG_COUNT
	.align		4
        /*004c*/ 	.byte	0x03, 0x1b
        /*004e*/ 	.short	0x00ff


	//----- nvinfo : EIATTR_MERCURY_ISA_VERSION
	.align		4
        /*0050*/ 	.byte	0x03, 0x5f
        /*0052*/ 	.short	0x0101


	//----- nvinfo : EIATTR_VRC_CTA_INIT_COUNT
	.align		4
        /*0054*/ 	.byte	0x02, 0x4a
	.zero		1
	.zero		1


	//----- nvinfo : EIATTR_EXIT_INSTR_OFFSETS
	.align		4
        /*0058*/ 	.byte	0x04, 0x1c
        /*005a*/ 	.short	(.L_105 - .L_104)


	//   ....[0]....
.L_104:
        /*005c*/ 	.word	0x00000060


	//   ....[1]....
        /*0060*/ 	.word	0x00000540


	//   ....[2]....
        /*0064*/ 	.word	0x00000790


	//   ....[3]....
        /*0068*/ 	.word	0x000008a0


	//----- nvinfo : EIATTR_CBANK_PARAM_SIZE
	.align		4
.L_105:
        /*006c*/ 	.byte	0x03, 0x19
        /*006e*/ 	.short	0x0018


	//----- nvinfo : EIATTR_PARAM_CBANK
	.align		4
        /*0070*/ 	.byte	0x04, 0x0a
        /*0072*/ 	.short	(.L_107 - .L_106)
	.align		4
.L_106:
        /*0074*/ 	.word	index@(.nv.constant0._Z8GrayFuncPhS_ii)
        /*0078*/ 	.short	0x0380
        /*007a*/ 	.short	0x0018


	//----- nvinfo : EIATTR_SW_WAR
	.align		4
.L_107:
        /*007c*/ 	.byte	0x04, 0x36
        /*007e*/ 	.short	(.L_109 - .L_108)
.L_108:
        /*0080*/ 	.word	0x00000008
.L_109:


//--------------------- .nv.callgraph             --------------------------
	.section	.nv.callgraph,"",@"SHT_CUDA_CALLGRAPH"
	.align	4
	.sectionentsize	8
	.align		4
        /*0000*/ 	.word	0x00000000
	.align		4
        /*0004*/ 	.word	0xffffffff
	.align		4
        /*0008*/ 	.word	0x00000000
	.align		4
        /*000c*/ 	.word	0xfffffffe
	.align		4
        /*0010*/ 	.word	0x00000000
	.align		4
        /*0014*/ 	.word	0xfffffffd
	.align		4
        /*0018*/ 	.word	0x00000000
	.align		4
        /*001c*/ 	.word	0xfffffffc


//--------------------- .text._Z15SharedMem_recolPhS_ii --------------------------
	.section	.text._Z15SharedMem_recolPhS_ii,"ax",@progbits
	.align	128
        .global         _Z15SharedMem_recolPhS_ii
        .type           _Z15SharedMem_recolPhS_ii,@function
        .size           _Z15SharedMem_recolPhS_ii,(.L_x_67 - _Z15SharedMem_recolPhS_ii)
        .other          _Z15SharedMem_recolPhS_ii,@"STO_CUDA_ENTRY STV_DEFAULT"
_Z15SharedMem_recolPhS_ii:
.text._Z15SharedMem_recolPhS_ii:
[----:B------:R-:W-:Y:S08]  /*0000*/  LDC R1, c[0x0][0x37c] ;  /* 0x0000df00ff017b82 */ /* 0x000ff00000000800 */
[----:B------:R-:W0:Y:S01]  /*0010*/  LDC R0, c[0x0][0x360] ;  /* 0x0000d800ff007b82 */ /* 0x000e220000000800 */
[----:B------:R-:W-:Y:S02]  /*0020*/  IMAD.MOV.U32 R2, RZ, RZ, RZ ;  /* 0x000000ffff027224 */ /* 0x000fe400078e00ff */
[----:B------:R-:W-:Y:S01]  /*0030*/  HFMA2 R7, -RZ, RZ, 0, 0 ;  /* 0x00000000ff077431 */ /* 0x000fe200000001ff */
[----:B------:R-:W1:Y:S04]  /*0040*/  LDCU.64 UR10, c[0x0][0x358] ;  /* 0x00006b00ff0a77ac */ /* 0x000e680008000a00 */
[----:B------:R-:W2:Y:S08]  /*0050*/  LDC R11, c[0x0][0x390] ;  /* 0x0000e400ff0b7b82 */ /* 0x000eb00000000800 */
[----:B------:R-:W3:Y:S01]  /*0060*/  S2UR UR4, SR_CTAID.X ;  /* 0x00000000000479c3 */ /* 0x000ee20000002500 */
[----:B0-----:R-:W0:Y:S01]  /*0070*/  I2F.U32.RP R4, R0 ;  /* 0x0000000000047306 */ /* 0x001e220000209000 */
[----:B------:R-:W-:-:S07]  /*0080*/  ISETP.NE.U32.AND P2, PT, R0, RZ, PT ;  /* 0x000000ff0000720c */ /* 0x000fce0003f45070 */
[----:B0-----:R-:W0:Y:S02]  /*0090*/  MUFU.RCP R4, R4 ;  /* 0x0000000400047308 */ /* 0x001e240000001000 */
[----:B0-----:R-:W-:-:S06]  /*00a0*/  VIADD R3, R4, 0xffffffe ;  /* 0x0ffffffe04037836 */ /* 0x001fcc0000000000 */
[----:B------:R-:W0:Y:S02]  /*00b0*/  F2I.FTZ.U32.TRUNC.NTZ R3, R3 ;  /* 0x0000000300037305 */ /* 0x000e24000021f000 */
[----:B0-----:R-:W-:-:S04]  /*00c0*/  IMAD.MOV R5, RZ, RZ, -R3 ;  /* 0x000000ffff057224 */ /* 0x001fc800078e0a03 */
[----:B------:R-:W-:-:S04]  /*00d0*/  IMAD R5, R5, R0, RZ ;  /* 0x0000000005057224 */ /* 0x000fc800078e02ff */
[----:B------:R-:W-:Y:S02]  /*00e0*/  IMAD.HI.U32 R2, R3, R5, R2 ;  /* 0x0000000503027227 */ /* 0x000fe400078e0002 */
[----:B------:R-:W0:Y:S04]  /*00f0*/  S2R R3, SR_TID.X ;  /* 0x0000000000037919 */ /* 0x000e280000002100 */
[----:B--2---:R-:W-:-:S05]  /*0100*/  IMAD.HI.U32 R2, R2, R11, RZ ;  /* 0x0000000b02027227 */ /* 0x004fca00078e00ff */
[----:B------:R-:W-:-:S05]  /*0110*/  IADD3 R5, PT, PT, -R2, RZ, RZ ;  /* 0x000000ff02057210 */ /* 0x000fca0007ffe1ff */
[----:B------:R-:W-:-:S05]  /*0120*/  IMAD R5, R0, R5, R11 ;  /* 0x0000000500057224 */ /* 0x000fca00078e020b */
[----:B------:R-:W-:-:S13]  /*0130*/  ISETP.GE.U32.AND P0, PT, R5, R0, PT ;  /* 0x000000000500720c */ /* 0x000fda0003f06070 */
[----:B------:R-:W-:Y:S02]  /*0140*/  @P0 IMAD.IADD R5, R5, 0x1, -R0 ;  /* 0x0000000105050824 */ /* 0x000fe400078e0a00 */
[----:B------:R-:W-:-:S03]  /*0150*/  @P0 VIADD R2, R2, 0x1 ;  /* 0x0000000102020836 */ /* 0x000fc60000000000 */
[----:B------:R-:W-:Y:S01]  /*0160*/  ISETP.GE.U32.AND P1, PT, R5, R0, PT ;  /* 0x000000000500720c */ /* 0x000fe20003f26070 */
[----:B---3--:R-:W-:-:S12]  /*0170*/  IMAD R5, R0, UR4, RZ ;  /* 0x0000000400057c24 */ /* 0x008fd8000f8e02ff */
[----:B------:R-:W-:Y:S02]  /*0180*/  @P1 IADD3 R2, PT, PT, R2, 0x1, RZ ;  /* 0x0000000102021810 */ /* 0x000fe40007ffe0ff */
[----:B------:R-:W-:-:S04]  /*0190*/  @!P2 LOP3.LUT R2, RZ, R0, RZ, 0x33, !PT ;  /* 0x00000000ff02a212 */ /* 0x000fc800078e33ff */
[----:B------:R-:W-:-:S05]  /*01a0*/  VIMNMX.U32 R4, PT, PT, R2, 0x4, !PT ;  /* 0x0000000402047848 */ /* 0x000fca0007fe0000 */
[----:B------:R-:W-:Y:S02]  /*01b0*/  VIADD R6, R4, 0xffffffff ;  /* 0xffffffff04067836 */ /* 0x000fe40000000000 */
[----:B0-----:R-:W-:-:S03]  /*01c0*/  IMAD.SHL.U32 R4, R3, 0x4, RZ ;  /* 0x0000000403047824 */ /* 0x001fc600078e00ff */
[----:B------:R-:W-:Y:S01]  /*01d0*/  LEA.HI R9, R6, 0x1, RZ, 0x1e ;  /* 0x0000000106097811 */ /* 0x000fe200078ff0ff */
[----:B------:R-:W-:-:S03]  /*01e0*/  IMAD R6, R5, R11, R4 ;  /* 0x0000000b05067224 */ /* 0x000fc600078e0204 */
[C---:B------:R-:W-:Y:S02]  /*01f0*/  LOP3.LUT R8, R9.reuse, 0x3, RZ, 0xc0, !PT ;  /* 0x0000000309087812 */ /* 0x040fe400078ec0ff */
[----:B-1----:R-:W-:-:S07]  /*0200*/  LOP3.LUT R9, R9, 0x7ffffffc, RZ, 0xc0, !PT ;  /* 0x7ffffffc09097812 */ /* 0x002fce00078ec0ff */
.L_x_3:
[----:B0-----:R-:W0:Y:S02]  /*0210*/  LDCU UR8, c[0x0][0x390] ;  /* 0x00007200ff0877ac */ /* 0x001e240008000800 */
[----:B0-----:R-:W-:-:S13]  /*0220*/  ISETP.GT.U32.AND P0, PT, R0, UR8, PT ;  /* 0x0000000800007c0c */ /* 0x001fda000bf04070 */
[----:B-12---:R-:W-:Y:S05]  /*0230*/  @P0 BRA `(.L_x_0) ;  /* 0x0000000800d00947 */ /* 0x006fea0003800000 */
[----:B------:R-:W-:Y:S01]  /*0240*/  ISETP.GE.U32.AND P1, PT, R2, 0xd, PT ;  /* 0x0000000d0200780c */ /* 0x000fe20003f26070 */
[C---:B------:R-:W-:Y:S01]  /*0250*/  IMAD R12, R7.reuse, UR8, R4 ;  /* 0x00000008070c7c24 */ /* 0x040fe2000f8e0204 */
[----:B------:R-:W-:Y:S01]  /*0260*/  ISETP.NE.AND P0, PT, R8, RZ, PT ;  /* 0x000000ff0800720c */ /* 0x000fe20003f05270 */
[C---:B------:R-:W-:Y:S02]  /*0270*/  IMAD R10, R7.reuse, UR8, R6 ;  /* 0x00000008070a7c24 */ /* 0x040fe4000f8e0206 */
[----:B------:R-:W-:Y:S02]  /*0280*/  IMAD.MOV.U32 R13, RZ, RZ, RZ ;  /* 0x000000ffff0d7224 */ /* 0x000fe400078e00ff */
[----:B------:R-:W-:-:S06]  /*0290*/  IMAD R11, R7, 0x4, R12 ;  /* 0x00000004070b7824 */ /* 0x000fcc00078e020c */
[----:B------:R-:W-:Y:S05]  /*02a0*/  @!P1 BRA `(.L_x_1) ;  /* 0x0000000400889947 */ /* 0x000fea0003800000 */
[----:B------:R-:W0:Y:S01]  /*02b0*/  S2UR UR5, SR_CgaCtaId ;  /* 0x00000000000579c3 */ /* 0x000e220000008800 */
[----:B------:R-:W-:Y:S01]  /*02c0*/  UMOV UR4, 0x400 ;  /* 0x0000040000047882 */ /* 0x000fe20000000000 */
[----:B------:R-:W-:Y:S01]  /*02d0*/  MOV R13, RZ ;  /* 0x000000ff000d7202 */ /* 0x000fe20000000f00 */
[----:B------:R-:W1:Y:S01]  /*02e0*/  LDCU.64 UR6, c[0x0][0x380] ;  /* 0x00007000ff0677ac */ /* 0x000e620008000a00 */
[----:B0-----:R-:W-:-:S03]  /*02f0*/  ULEA UR5, UR5, UR4, 0x18 ;  /* 0x0000000405057291 */ /* 0x001fc6000f8ec0ff */
[----:B-1----:R-:W-:-:S09]  /*0300*/  UMOV UR4, URZ ;  /* 0x000000ff00047c82 */ /* 0x002fd20008000000 */
.L_x_2:
[----:B0-----:R-:W-:-:S04]  /*0310*/  IMAD R12, R0, R13, RZ ;  /* 0x0000000d000c7224 */ /* 0x001fc800078e02ff */
[----:B------:R-:W-:-:S04]  /*0320*/  IMAD.IADD R14, R10, 0x1, R12 ;  /* 0x000000010a0e7824 */ /* 0x000fc800078e020c */
[C---:B------:R-:W-:Y:S01]  /*0330*/  VIADD R16, R14.reuse, 0x1 ;  /* 0x000000010e107836 */ /* 0x040fe20000000000 */
[C---:B------:R-:W-:Y:S02]  /*0340*/  IADD3 R20, P1, PT, R14.reuse, UR6, RZ ;  /* 0x000000060e147c10 */ /* 0x040fe4000ff3e0ff */
[C---:B------:R-:W-:Y:S01]  /*0350*/  IADD3 R18, PT, PT, R14.reuse, 0x2, RZ ;  /* 0x000000020e127810 */ /* 0x040fe20007ffe0ff */
[----:B------:R-:W-:Y:S02]  /*0360*/  VIADD R14, R14, 0x3 ;  /* 0x000000030e0e7836 */ /* 0x000fe40000000000 */
[----:B------:R-:W-:Y:S01]  /*0370*/  IMAD.X R21, RZ, RZ, UR7, P1 ;  /* 0x00000007ff157e24 */ /* 0x000fe200088e06ff */
[----:B------:R-:W-:Y:S02]  /*0380*/  IADD3 R18, P2, PT, R18, UR6, RZ ;  /* 0x0000000612127c10 */ /* 0x000fe4000ff5e0ff */
[----:B------:R-:W-:Y:S02]  /*0390*/  IADD3 R16, P1, PT, R16, UR6, RZ ;  /* 0x0000000610107c10 */ /* 0x000fe4000ff3e0ff */
[----:B------:R-:W2:Y:S01]  /*03a0*/  LDG.E.U8 R25, desc[UR10][R20.64] ;  /* 0x0000000a14197981 */ /* 0x000ea2000c1e1100 */
[----:B------:R-:W-:Y:S01]  /*03b0*/  IMAD.X R19, RZ, RZ, UR7, P2 ;  /* 0x00000007ff137e24 */ /* 0x000fe200090e06ff */
[----:B------:R-:W-:-:S02]  /*03c0*/  IADD3.X R17, PT, PT, RZ, UR7, RZ, P1, !PT ;  /* 0x00000007ff117c10 */ /* 0x000fc40008ffe4ff */
[----:B------:R-:W-:Y:S02]  /*03d0*/  IADD3 R14, P1, PT, R14, UR6, RZ ;  /* 0x000000060e0e7c10 */ /* 0x000fe4000ff3e0ff */
[----:B------:R0:W3:Y:S04]  /*03e0*/  LDG.E.U8 R23, desc[UR10][R18.64] ;  /* 0x0000000a12177981 */ /* 0x0000e8000c1e1100 */
[----:B------:R1:W4:Y:S01]  /*03f0*/  LDG.E.U8 R24, desc[UR10][R16.64] ;  /* 0x0000000a10187981 */ /* 0x000322000c1e1100 */
[----:B------:R-:W-:Y:S01]  /*0400*/  IMAD.X R15, RZ, RZ, UR7, P1 ;  /* 0x00000007ff0f7e24 */ /* 0x000fe200088e06ff */
[----:B------:R-:W-:-:S04]  /*0410*/  LEA R29, R0, R12, 0x2 ;  /* 0x0000000c001d7211 */ /* 0x000fc800078e10ff */
[----:B------:R5:W4:Y:S01]  /*0420*/  LDG.E.U8 R20, desc[UR10][R14.64] ;  /* 0x0000000a0e147981 */ /* 0x000b22000c1e1100 */
[----:B------:R-:W-:-:S05]  /*0430*/  IMAD.IADD R22, R10, 0x1, R29 ;  /* 0x000000010a167824 */ /* 0x000fca00078e021d */
[----:B------:R-:W-:-:S04]  /*0440*/  IADD3 R26, P1, PT, R22, UR6, RZ ;  /* 0x00000006161a7c10 */ /* 0x000fc8000ff3e0ff */
[----:B------:R-:W-:-:S05]  /*0450*/  IADD3.X R27, PT, PT, RZ, UR7, RZ, P1, !PT ;  /* 0x00000007ff1b7c10 */ /* 0x000fca0008ffe4ff */
[----:B------:R5:W4:Y:S01]  /*0460*/  LDG.E.U8 R21, desc[UR10][R26.64] ;  /* 0x0000000a1a157981 */ /* 0x000b22000c1e1100 */
[----:B------:R-:W-:Y:S02]  /*0470*/  VIADD R28, R22, 0x1 ;  /* 0x00000001161c7836 */ /* 0x000fe40000000000 */
[----:B0-----:R-:W-:-:S03]  /*0480*/  IMAD R19, R0, 0x8, R12 ;  /* 0x0000000800137824 */ /* 0x001fc600078e020c */
[----:B-1----:R-:W-:Y:S02]  /*0490*/  IADD3 R16, P1, PT, R28, UR6, RZ ;  /* 0x000000061c107c10 */ /* 0x002fe4000ff3e0ff */
[----:B------:R-:W-:-:S03]  /*04a0*/  IADD3 R18, PT, PT, R10, R19, RZ ;  /* 0x000000130a127210 */ /* 0x000fc60007ffe0ff */
[----:B------:R-:W-:Y:S01]  /*04b0*/  IMAD.X R17, RZ, RZ, UR7, P1 ;  /* 0x00000007ff117e24 */ /* 0x000fe200088e06ff */
[----:B-----5:R-:W-:-:S04]  /*04c0*/  IADD3 R14, P1, PT, R18, UR6, RZ ;  /* 0x00000006120e7c10 */ /* 0x020fc8000ff3e0ff */
[----:B------:R0:W5:Y:S01]  /*04d0*/  LDG.E.U8 R28, desc[UR10][R16.64] ;  /* 0x0000000a101c7981 */ /* 0x000162000c1e1100 */
[----:B------:R-:W-:Y:S01]  /*04e0*/  IMAD.X R15, RZ, RZ, UR7, P1 ;  /* 0x00000007ff0f7e24 */ /* 0x000fe200088e06ff */
[----:B------:R-:W-:Y:S02]  /*04f0*/  IADD3 R26, PT, PT, R22, 0x3, RZ ;  /* 0x00000003161a7810 */ /* 0x000fe40007ffe0ff */
[----:B0-----:R-:W-:Y:S02]  /*0500*/  IADD3 R16, PT, PT, R11, UR5, R12 ;  /* 0x000000050b107c10 */ /* 0x001fe4000fffe00c */
[----:B------:R0:W5:Y:S01]  /*0510*/  LDG.E.U8 R12, desc[UR10][R14.64] ;  /* 0x0000000a0e0c7981 */ /* 0x000162000c1e1100 */
[----:B------:R-:W-:Y:S01]  /*0520*/  VIADD R17, R18, 0x1 ;  /* 0x0000000112117836 */ /* 0x000fe20000000000 */
[----:B------:R-:W-:Y:S01]  /*0530*/  IADD3 R26, P2, PT, R26, UR6, RZ ;  /* 0x000000061a1a7c10 */ /* 0x000fe2000ff5e0ff */
[----:B0-----:R-:W-:-:S05]  /*0540*/  VIADD R14, R22, 0x2 ;  /* 0x00000002160e7836 */ /* 0x001fca0000000000 */
[----:B------:R-:W-:Y:S02]  /*0550*/  IADD3 R22, P1, PT, R14, UR6, RZ ;  /* 0x000000060e167c10 */ /* 0x000fe4000ff3e0ff */
[----:B------:R-:W-:Y:S01]  /*0560*/  IADD3 R14, PT, PT, R18, 0x2, RZ ;  /* 0x00000002120e7810 */ /* 0x000fe20007ffe0ff */
[----:B------:R-:W-:-:S03]  /*0570*/  IMAD.X R27, RZ, RZ, UR7, P2 ;  /* 0x00000007ff1b7e24 */ /* 0x000fc600090e06ff */
[----:B------:R-:W-:Y:S02]  /*0580*/  IADD3 R14, P2, PT, R14, UR6, RZ ;  /* 0x000000060e0e7c10 */ /* 0x000fe4000ff5e0ff */
[----:B------:R-:W-:Y:S01]  /*0590*/  IADD3 R29, PT, PT, R11, UR5, R29 ;  /* 0x000000050b1d7c10 */ /* 0x000fe2000fffe01d */
[----:B------:R-:W5:Y:S02]  /*05a0*/  LDG.E.U8 R26, desc[UR10][R26.64] ;  /* 0x0000000a1a1a7981 */ /* 0x000f64000c1e1100 */
[----:B------:R-:W-:Y:S02]  /*05b0*/  IMAD.X R15, RZ, RZ, UR7, P2 ;  /* 0x00000007ff0f7e24 */ /* 0x000fe400090e06ff */
[----:B--2---:R-:W-:Y:S04]  /*05c0*/  STS.U8 [R16], R25 ;  /* 0x0000001910007388 */ /* 0x004fe80000000000 */
[----:B---3--:R0:W-:Y:S04]  /*05d0*/  STS.U8 [R16+0x2], R23 ;  /* 0x0000021710007388 */ /* 0x0081e80000000000 */
[----:B----4-:R1:W-:Y:S01]  /*05e0*/  STS.U8 [R16+0x1], R24 ;  /* 0x0000011810007388 */ /* 0x0103e20000000000 */
[----:B0-----:R-:W-:Y:S01]  /*05f0*/  IMAD.X R23, RZ, RZ, UR7, P1 ;  /* 0x00000007ff177e24 */ /* 0x001fe200088e06ff */
[----:B-1----:R-:W-:Y:S01]  /*0600*/  IADD3 R24, P1, PT, R17, UR6, RZ ;  /* 0x0000000611187c10 */ /* 0x002fe2000ff3e0ff */
[----:B------:R-:W-:Y:S01]  /*0610*/  VIADD R17, R18, 0x3 ;  /* 0x0000000312117836 */ /* 0x000fe20000000000 */
[----:B------:R0:W-:Y:S02]  /*0620*/  STS.U8 [R16+0x3], R20 ;  /* 0x0000031410007388 */ /* 0x0001e40000000000 */
[----:B------:R-:W-:-:S02]  /*0630*/  IADD3.X R25, PT, PT, RZ, UR7, RZ, P1, !PT ;  /* 0x00000007ff197c10 */ /* 0x000fc40008ffe4ff */
[----:B------:R-:W2:Y:S04]  /*0640*/  LDG.E.U8 R22, desc[UR10][R22.64] ;  /* 0x0000000a16167981 */ /* 0x000ea8000c1e1100 */
[----:B------:R1:W3:Y:S01]  /*0650*/  LDG.E.U8 R24, desc[UR10][R24.64] ;  /* 0x0000000a18187981 */ /* 0x0002e2000c1e1100 */
[----:B0-----:R-:W-:-:S04]  /*0660*/  IADD3 R16, P1, PT, R17, UR6, RZ ;  /* 0x0000000611107c10 */ /* 0x001fc8000ff3e0ff */
[----:B------:R-:W-:Y:S01]  /*0670*/  IADD3.X R17, PT, PT, RZ, UR7, RZ, P1, !PT ;  /* 0x00000007ff117c10 */ /* 0x000fe20008ffe4ff */
[----:B------:R0:W4:Y:S01]  /*0680*/  LDG.E.U8 R23, desc[UR10][R14.64] ;  /* 0x0000000a0e177981 */ /* 0x000122000c1e1100 */
[----:B-1----:R-:W-:-:S03]  /*0690*/  IMAD R25, R0, 0x4, R19 ;  /* 0x0000000400197824 */ /* 0x002fc600078e0213 */
[----:B------:R1:W4:Y:S01]  /*06a0*/  LDG.E.U8 R18, desc[UR10][R16.64] ;  /* 0x0000000a10127981 */ /* 0x000322000c1e1100 */
[----:B0-----:R-:W-:-:S05]  /*06b0*/  IMAD.IADD R15, R10, 0x1, R25 ;  /* 0x000000010a0f7824 */ /* 0x001fca00078e0219 */
[C---:B-1----:R-:W-:Y:S02]  /*06c0*/  IADD3 R16, P1, PT, R15.reuse, UR6, RZ ;  /* 0x000000060f107c10 */ /* 0x042fe4000ff3e0ff */
[C---:B------:R-:W-:Y:S01]  /*06d0*/  IADD3 R20, PT, PT, R15.reuse, 0x1, RZ ;  /* 0x000000010f147810 */ /* 0x040fe20007ffe0ff */
[----:B------:R-:W-:Y:S02]  /*06e0*/  VIADD R14, R15, 0x2 ;  /* 0x000000020f0e7836 */ /* 0x000fe40000000000 */
[----:B------:R-:W-:Y:S01]  /*06f0*/  IMAD.X R17, RZ, RZ, UR7, P1 ;  /* 0x00000007ff117e24 */ /* 0x000fe200088e06ff */
[----:B------:R-:W-:Y:S01]  /*0700*/  IADD3 R20, P1, PT, R20, UR6, RZ ;  /* 0x0000000614147c10 */ /* 0x000fe2000ff3e0ff */
[----:B------:R0:W-:Y:S04]  /*0710*/  STS.U8 [R29], R21 ;  /* 0x000000151d007388 */ /* 0x0001e80000000000 */
[----:B------:R1:W4:Y:S01]  /*0720*/  LDG.E.U8 R27, desc[UR10][R16.64] ;  /* 0x0000000a101b7981 */ /* 0x000322000c1e1100 */
[----:B0-----:R-:W-:Y:S01]  /*0730*/  IMAD.X R21, RZ, RZ, UR7, P1 ;  /* 0x00000007ff157e24 */ /* 0x001fe200088e06ff */
[----:B------:R-:W-:-:S02]  /*0740*/  IADD3 R14, P1, PT, R14, UR6, RZ ;  /* 0x000000060e0e7c10 */ /* 0x000fc4000ff3e0ff */
[----:B-1----:R-:W-:Y:S02]  /*0750*/  IADD3 R16, PT, PT, R15, 0x3, RZ ;  /* 0x000000030f107810 */ /* 0x002fe40007ffe0ff */
[----:B------:R-:W4:Y:S01]  /*0760*/  LDG.E.U8 R20, desc[UR10][R20.64] ;  /* 0x0000000a14147981 */ /* 0x000f22000c1e1100 */
[----:B------:R-:W-:Y:S01]  /*0770*/  IMAD.X R15, RZ, RZ, UR7, P1 ;  /* 0x00000007ff0f7e24 */ /* 0x000fe200088e06ff */
[----:B------:R-:W-:-:S04]  /*0780*/  IADD3 R16, P1, PT, R16, UR6, RZ ;  /* 0x0000000610107c10 */ /* 0x000fc8000ff3e0ff */
[----:B------:R-:W4:Y:S01]  /*0790*/  LDG.E.U8 R14, desc[UR10][R14.64] ;  /* 0x0000000a0e0e7981 */ /* 0x000f22000c1e1100 */
[----:B------:R-:W-:-:S05]  /*07a0*/  IMAD.X R17, RZ, RZ, UR7, P1 ;  /* 0x00000007ff117e24 */ /* 0x000fca00088e06ff */
[----:B------:R-:W4:Y:S01]  /*07b0*/  LDG.E.U8 R16, desc[UR10][R16.64] ;  /* 0x0000000a10107981 */ /* 0x000f22000c1e1100 */
[C---:B------:R-:W-:Y:S02]  /*07c0*/  IADD3 R19, PT, PT, R11.reuse, UR5, R19 ;  /* 0x000000050b137c10 */ /* 0x040fe4000fffe013 */
[----:B------:R-:W-:Y:S01]  /*07d0*/  IADD3 R25, PT, PT, R11, UR5, R25 ;  /* 0x000000050b197c10 */ /* 0x000fe2000fffe019 */
[----:B-----5:R0:W-:Y:S01]  /*07e0*/  STS.U8 [R29+0x1], R28 ;  /* 0x0000011c1d007388 */ /* 0x0201e20000000000 */
[----:B------:R-:W-:-:S03]  /*07f0*/  UIADD3 UR4, UPT, UPT, UR4, 0x4, URZ ;  /* 0x0000000404047890 */ /* 0x000fc6000fffe0ff */
[----:B------:R0:W-:Y:S03]  /*0800*/  STS.U8 [R29+0x3], R26 ;  /* 0x0000031a1d007388 */ /* 0x0001e60000000000 */
[----:B------:R-:W-:Y:S02]  /*0810*/  ISETP.NE.AND P1, PT, R9, UR4, PT ;  /* 0x0000000409007c0c */ /* 0x000fe4000bf25270 */
[----:B------:R-:W-:Y:S01]  /*0820*/  IADD3 R13, PT, PT, R13, 0x10, RZ ;  /* 0x000000100d0d7810 */ /* 0x000fe20007ffe0ff */
[----:B--2---:R0:W-:Y:S04]  /*0830*/  STS.U8 [R29+0x2], R22 ;  /* 0x000002161d007388 */ /* 0x0041e80000000000 */
[----:B------:R0:W-:Y:S04]  /*0840*/  STS.U8 [R19], R12 ;  /* 0x0000000c13007388 */ /* 0x0001e80000000000 */
[----:B---3--:R0:W-:Y:S04]  /*0850*/  STS.U8 [R19+0x1], R24 ;  /* 0x0000011813007388 */ /* 0x0081e80000000000 */
[----:B----4-:R0:W-:Y:S04]  /*0860*/  STS.U8 [R19+0x2], R23 ;  /* 0x0000021713007388 */ /* 0x0101e80000000000 */
[----:B------:R0:W-:Y:S04]  /*0870*/  STS.U8 [R19+0x3], R18 ;  /* 0x0000031213007388 */ /* 0x0001e80000000000 */
[----:B------:R0:W-:Y:S04]  /*0880*/  STS.U8 [R25], R27 ;  /* 0x0000001b19007388 */ /* 0x0001e80000000000 */
[----:B------:R0:W-:Y:S04]  /*0890*/  STS.U8 [R25+0x1], R20 ;  /* 0x0000011419007388 */ /* 0x0001e80000000000 */
[----:B------:R0:W-:Y:S04]  /*08a0*/  STS.U8 [R25+0x2], R14 ;  /* 0x0000020e19007388 */ /* 0x0001e80000000000 */
[----:B------:R0:W-:Y:S01]  /*08b0*/  STS.U8 [R25+0x3], R16 ;  /* 0x0000031019007388 */ /* 0x0001e20000000000 */
[----:B------:R-:W-:Y:S05]  /*08c0*/  @P1 BRA `(.L_x_2) ;  /* 0xfffffff800901947 */ /* 0x000fea000383ffff */
.L_x_1:
[----:B------:R-:W-:Y:S05]  /*08d0*/  @!P0 BRA `(.L_x_0) ;  /* 0x0000000400288947 */ /* 0x000fea0003800000 */
[----:B------:R-:W1:Y:S01]  /*08e0*/  LDCU.64 UR6, c[0x0][0x380] ;  /* 0x00007000ff0677ac */ /* 0x000e620008000a00 */
[----:B------:R-:W-:-:S04]  /*08f0*/  IMAD R21, R0, R13, RZ ;  /* 0x0000000d00157224 */ /* 0x000fc800078e02ff */
[----:B0-----:R-:W-:-:S04]  /*0900*/  IMAD.IADD R12, R10, 0x1, R21 ;  /* 0x000000010a0c7824 */ /* 0x001fc800078e0215 */
[C---:B------:R-:W-:Y:S01]  /*0910*/  VIADD R16, R12.reuse, 0x3 ;  /* 0x000000030c107836 */ /* 0x040fe20000000000 */
[C---:B------:R-:W-:Y:S01]  /*0920*/  IADD3 R14, PT, PT, R12.reuse, 0x2, RZ ;  /* 0x000000020c0e7810 */ /* 0x040fe20007ffe0ff */
[C---:B------:R-:W-:Y:S01]  /*0930*/  VIADD R13, R12.reuse, 0x1 ;  /* 0x000000010c0d7836 */ /* 0x040fe20000000000 */
[----:B-1----:R-:W-:Y:S02]  /*0940*/  IADD3 R18, P0, PT, R12, UR6, RZ ;  /* 0x000000060c127c10 */ /* 0x002fe4000ff1e0ff */
[----:B------:R-:W-:Y:S02]  /*0950*/  IADD3 R16, P2, PT, R16, UR6, RZ ;  /* 0x0000000610107c10 */ /* 0x000fe4000ff5e0ff */
[----:B------:R-:W-:Y:S01]  /*0960*/  IADD3 R12, P1, PT, R13, UR6, RZ ;  /* 0x000000060d0c7c10 */ /* 0x000fe2000ff3e0ff */
[----:B------:R-:W-:Y:S01]  /*0970*/  IMAD.X R19, RZ, RZ, UR7, P0 ;  /* 0x00000007ff137e24 */ /* 0x000fe200080e06ff */
[----:B------:R-:W-:Y:S01]  /*0980*/  IADD3 R14, P0, PT, R14, UR6, RZ ;  /* 0x000000060e0e7c10 */ /* 0x000fe2000ff1e0ff */
[----:B------:R-:W-:Y:S01]  /*0990*/  IMAD.X R17, RZ, RZ, UR7, P2 ;  /* 0x00000007ff117e24 */ /* 0x000fe200090e06ff */
[----:B------:R-:W-:-:S02]  /*09a0*/  IADD3.X R13, PT, PT, RZ, UR7, RZ, P1, !PT ;  /* 0x00000007ff0d7c10 */ /* 0x000fc40008ffe4ff */
[----:B------:R-:W2:Y:S01]  /*09b0*/  LDG.E.U8 R18, desc[UR10][R18.64] ;  /* 0x0000000a12127981 */ /* 0x000ea2000c1e1100 */
[----:B------:R-:W-:-:S03]  /*09c0*/  IMAD.X R15, RZ, RZ, UR7, P0 ;  /* 0x00000007ff0f7e24 */ /* 0x000fc600080e06ff */
[----:B------:R-:W3:Y:S04]  /*09d0*/  LDG.E.U8 R12, desc[UR10][R12.64] ;  /* 0x0000000a0c0c7981 */ /* 0x000ee8000c1e1100 */
[----:B------:R-:W4:Y:S04]  /*09e0*/  LDG.E.U8 R14, desc[UR10][R14.64] ;  /* 0x0000000a0e0e7981 */ /* 0x000f28000c1e1100 */
[----:B------:R-:W5:Y:S01]  /*09f0*/  LDG.E.U8 R16, desc[UR10][R16.64] ;  /* 0x0000000a10107981 */ /* 0x000f62000c1e1100 */
[----:B------:R-:W0:Y:S01]  /*0a00*/  S2UR UR5, SR_CgaCtaId ;  /* 0x00000000000579c3 */ /* 0x000e220000008800 */
[----:B------:R-:W-:Y:S01]  /*0a10*/  UMOV UR4, 0x400 ;  /* 0x0000040000047882 */ /* 0x000fe20000000000 */
[----:B------:R-:W-:Y:S01]  /*0a20*/  ISETP.NE.AND P0, PT, R8, 0x1, PT ;  /* 0x000000010800780c */ /* 0x000fe20003f05270 */
[----:B0-----:R-:W-:-:S06]  /*0a30*/  ULEA UR4, UR5, UR4, 0x18 ;  /* 0x0000000405047291 */ /* 0x001fcc000f8ec0ff */
[----:B------:R-:W-:-:S05]  /*0a40*/  IADD3 R23, PT, PT, R11, UR4, R21 ;  /* 0x000000040b177c10 */ /* 0x000fca000fffe015 */
[----:B--2---:R1:W-:Y:S04]  /*0a50*/  STS.U8 [R23], R18 ;  /* 0x0000001217007388 */ /* 0x0043e80000000000 */
[----:B---3--:R1:W-:Y:S04]  /*0a60*/  STS.U8 [R23+0x1], R12 ;  /* 0x0000010c17007388 */ /* 0x0083e80000000000 */
[----:B----4-:R1:W-:Y:S04]  /*0a70*/  STS.U8 [R23+0x2], R14 ;  /* 0x0000020e17007388 */ /* 0x0103e80000000000 */
[----:B-----5:R1:W-:Y:S01]  /*0a80*/  STS.U8 [R23+0x3], R16 ;  /* 0x0000031017007388 */ /* 0x0203e20000000000 */
[----:B------:R-:W-:Y:S05]  /*0a90*/  @!P0 BRA `(.L_x_0) ;  /* 0x0000000000b88947 */ /* 0x000fea0003800000 */
[----:B------:R-:W-:-:S05]  /*0aa0*/  LEA R20, R0, R21, 0x2 ;  /* 0x0000001500147211 */ /* 0x000fca00078e10ff */
[----:B-1----:R-:W-:-:S04]  /*0ab0*/  IMAD.IADD R12, R10, 0x1, R20 ;  /* 0x000000010a0c7824 */ /* 0x002fc800078e0214 */
[C---:B------:R-:W-:Y:S01]  /*0ac0*/  VIADD R16, R12.reuse, 0x3 ;  /* 0x000000030c107836 */ /* 0x040fe20000000000 */
[C---:B------:R-:W-:Y:S01]  /*0ad0*/  IADD3 R18, P0, PT, R12.reuse, UR6, RZ ;  /* 0x000000060c127c10 */ /* 0x040fe2000ff1e0ff */
[C---:B------:R-:W-:Y:S01]  /*0ae0*/  VIADD R13, R12.reuse, 0x1 ;  /* 0x000000010c0d7836 */ /* 0x040fe20000000000 */
[----:B------:R-:W-:Y:S02]  /*0af0*/  IADD3 R14, PT, PT, R12, 0x2, RZ ;  /* 0x000000020c0e7810 */ /* 0x000fe40007ffe0ff */
[----:B------:R-:W-:Y:S01]  /*0b00*/  IADD3 R16, P2, PT, R16, UR6, RZ ;  /* 0x0000000610107c10 */ /* 0x000fe2000ff5e0ff */
[----:B------:R-:W-:Y:S01]  /*0b10*/  IMAD.X R19, RZ, RZ, UR7, P0 ;  /* 0x00000007ff137e24 */ /* 0x000fe200080e06ff */
[----:B------:R-:W-:Y:S02]  /*0b20*/  IADD3 R14, P0, PT, R14, UR6, RZ ;  /* 0x000000060e0e7c10 */ /* 0x000fe4000ff1e0ff */
[----:B------:R-:W-:Y:S01]  /*0b30*/  IADD3 R12, P1, PT, R13, UR6, RZ ;  /* 0x000000060d0c7c10 */ /* 0x000fe2000ff3e0ff */
[----:B------:R-:W-:Y:S01]  /*0b40*/  IMAD.X R17, RZ, RZ, UR7, P2 ;  /* 0x00000007ff117e24 */ /* 0x000fe200090e06ff */
[----:B------:R-:W2:Y:S01]  /*0b50*/  LDG.E.U8 R18, desc[UR10][R18.64] ;  /* 0x0000000a12127981 */ /* 0x000ea2000c1e1100 */
[----:B------:R-:W-:Y:S01]  /*0b60*/  IMAD.X R15, RZ, RZ, UR7, P0 ;  /* 0x00000007ff0f7e24 */ /* 0x000fe200080e06ff */
[----:B------:R-:W-:-:S02]  /*0b70*/  IADD3.X R13, PT, PT, RZ, UR7, RZ, P1, !PT ;  /* 0x00000007ff0d7c10 */ /* 0x000fc40008ffe4ff */
[----:B------:R-:W3:Y:S04]  /*0b80*/  LDG.E.U8 R16, desc[UR10][R16.64] ;  /* 0x0000000a10107981 */ /* 0x000ee8000c1e1100 */
[----:B------:R-:W4:Y:S04]  /*0b90*/  LDG.E.U8 R12, desc[UR10][R12.64] ;  /* 0x0000000a0c0c7981 */ /* 0x000f28000c1e1100 */
[----:B------:R-:W5:Y:S01]  /*0ba0*/  LDG.E.U8 R14, desc[UR10][R14.64] ;  /* 0x0000000a0e0e7981 */ /* 0x000f62000c1e1100 */
[----:B------:R-:W-:Y:S02]  /*0bb0*/  IADD3 R23, PT, PT, R11, UR4, R20 ;  /* 0x000000040b177c10 */ /* 0x000fe4000fffe014 */
[----:B------:R-:W-:-:S03]  /*0bc0*/  ISETP.NE.AND P0, PT, R8, 0x2, PT ;  /* 0x000000020800780c */ /* 0x000fc60003f05270 */
[----:B--2---:R2:W-:Y:S04]  /*0bd0*/  STS.U8 [R23], R18 ;  /* 0x0000001217007388 */ /* 0x0045e80000000000 */
[----:B---3--:R2:W-:Y:S04]  /*0be0*/  STS.U8 [R23+0x3], R16 ;  /* 0x0000031017007388 */ /* 0x0085e80000000000 */
[----:B----4-:R2:W-:Y:S04]  /*0bf0*/  STS.U8 [R23+0x1], R12 ;  /* 0x0000010c17007388 */ /* 0x0105e80000000000 */
[----:B-----5:R2:W-:Y:S01]  /*0c00*/  STS.U8 [R23+0x2], R14 ;  /* 0x0000020e17007388 */ /* 0x0205e20000000000 */
[----:B------:R-:W-:Y:S05]  /*0c10*/  @!P0 BRA `(.L_x_0) ;  /* 0x0000000000588947 */ /* 0x000fea0003800000 */
[----:B------:R-:W-:-:S05]  /*0c20*/  LEA R21, R0, R21, 0x3 ;  /* 0x0000001500157211 */ /* 0x000fca00078e18ff */
[----:B------:R-:W-:-:S04]  /*0c30*/  IMAD.IADD R10, R10, 0x1, R21 ;  /* 0x000000010a0a7824 */ /* 0x000fc800078e0215 */
[C---:B--2---:R-:W-:Y:S01]  /*0c40*/  VIADD R14, R10.reuse, 0x1 ;  /* 0x000000010a0e7836 */ /* 0x044fe20000000000 */
[C---:B------:R-:W-:Y:S02]  /*0c50*/  IADD3 R12, P0, PT, R10.reuse, UR6, RZ ;  /* 0x000000060a0c7c10 */ /* 0x040fe4000ff1e0ff */
[C---:B------:R-:W-:Y:S01]  /*0c60*/  IADD3 R16, PT, PT, R10.reuse, 0x2, RZ ;  /* 0x000000020a107810 */ /* 0x040fe20007ffe0ff */
[----:B------:R-:W-:Y:S01]  /*0c70*/  VIADD R10, R10, 0x3 ;  /* 0x000000030a0a7836 */ /* 0x000fe20000000000 */
[----:B------:R-:W-:Y:S01]  /*0c80*/  IADD3 R14, P1, PT, R14, UR6, RZ ;  /* 0x000000060e0e7c10 */ /* 0x000fe2000ff3e0ff */
[----:B------:R-:W-:Y:S01]  /*0c90*/  IMAD.X R13, RZ, RZ, UR7, P0 ;  /* 0x00000007ff0d7e24 */ /* 0x000fe200080e06ff */
[----:B------:R-:W-:Y:S02]  /*0ca0*/  IADD3 R16, P0, PT, R16, UR6, RZ ;  /* 0x0000000610107c10 */ /* 0x000fe4000ff1e0ff */
[----:B------:R-:W-:Y:S02]  /*0cb0*/  IADD3 R18, P2, PT, R10, UR6, RZ ;  /* 0x000000060a127c10 */ /* 0x000fe4000ff5e0ff */
[----:B------:R-:W-:Y:S01]  /*0cc0*/  IADD3.X R15, PT, PT, RZ, UR7, RZ, P1, !PT ;  /* 0x00000007ff0f7c10 */ /* 0x000fe20008ffe4ff */
[----:B------:R-:W-:Y:S01]  /*0cd0*/  IMAD.X R17, RZ, RZ, UR7, P0 ;  /* 0x00000007ff117e24 */ /* 0x000fe200080e06ff */
[----:B------:R-:W2:Y:S01]  /*0ce0*/  LDG.E.U8 R12, desc[UR10][R12.64] ;  /* 0x0000000a0c0c7981 */ /* 0x000ea2000c1e1100 */
[----:B------:R-:W-:-:S03]  /*0cf0*/  IMAD.X R19, RZ, RZ, UR7, P2 ;  /* 0x00000007ff137e24 */ /* 0x000fc600090e06ff */
[----:B------:R-:W3:Y:S04]  /*0d00*/  LDG.E.U8 R14, desc[UR10][R14.64] ;  /* 0x0000000a0e0e7981 */ /* 0x000ee8000c1e1100 */
[----:B------:R-:W4:Y:S04]  /*0d10*/  LDG.E.U8 R16, desc[UR10][R16.64] ;  /* 0x0000000a10107981 */ /* 0x000f28000c1e1100 */
[----:B------:R-:W5:Y:S01]  /*0d20*/  LDG.E.U8 R18, desc[UR10][R18.64] ;  /* 0x0000000a12127981 */ /* 0x000f62000c1e1100 */
[----:B------:R-:W-:-:S05]  /*0d30*/  IADD3 R11, PT, PT, R11, UR4, R21 ;  /* 0x000000040b0b7c10 */ /* 0x000fca000fffe015 */
[----:B--2---:R0:W-:Y:S04]  /*0d40*/  STS.U8 [R11], R12 ;  /* 0x0000000c0b007388 */ /* 0x0041e80000000000 */
[----:B---3--:R0:W-:Y:S04]  /*0d50*/  STS.U8 [R11+0x1], R14 ;  /* 0x0000010e0b007388 */ /* 0x0081e80000000000 */
[----:B----4-:R0:W-:Y:S04]  /*0d60*/  STS.U8 [R11+0x2], R16 ;  /* 0x000002100b007388 */ /* 0x0101e80000000000 */
[----:B-----5:R0:W-:Y:S02]  /*0d70*/  STS.U8 [R11+0x3], R18 ;  /* 0x000003120b007388 */ /* 0x0201e40000000000 */
.L_x_0:
[----:B------:R-:W-:-:S04]  /*0d80*/  IADD3 R7, PT, PT, R7, 0x1, RZ ;  /* 0x0000000107077810 */ /* 0x000fc80007ffe0ff */
[----:B------:R-:W-:-:S13]  /*0d90*/  ISETP.NE.AND P0, PT, R7, R0, PT ;  /* 0x000000000700720c */ /* 0x000fda0003f05270 */
[----:B------:R-:W-:Y:S05]  /*0da0*/  @P0 BRA `(.L_x_3) ;  /* 0xfffffff400180947 */ /* 0x000fea000383ffff */
[----:B------:R-:W3:Y:S08]  /*0db0*/  S2UR UR5, SR_CgaCtaId ;  /* 0x00000000000579c3 */ /* 0x000ef00000008800 */
[----:B------:R-:W-:Y:S01]  /*0dc0*/  BAR.SYNC.DEFER_BLOCKING 0x0 ;  /* 0x0000000000007b1d */ /* 0x000fe20000010000 */
[----:B------:R-:W-:Y:S01]  /*0dd0*/  IMAD R7, R3, UR8, R4 ;  /* 0x0000000803077c24 */ /* 0x000fe2000f8e0204 */
[----:B------:R-:W-:-:S04]  /*0de0*/  UISETP.GE.AND UP0, UPT, UR8, 0x2, UPT ;  /* 0x000000020800788c */ /* 0x000fc8000bf06270 */
[----:B------:R-:W-:Y:S02]  /*0df0*/  UMOV UR4, 0x400 ;  /* 0x0000040000047882 */ /* 0x000fe40000000000 */
[----:B---3--:R-:W-:Y:S02]  /*0e00*/  ULEA UR6, UR5, UR4, 0x18 ;  /* 0x0000000405067291 */ /* 0x008fe4000f8ec0ff */
[----:B------:R-:W-:-:S04]  /*0e10*/  UIADD3 UR4, UPT, UPT, UR4, 0x1040, URZ ;  /* 0x0000104004047890 */ /* 0x000fc8000fffe0ff */
[----:B------:R-:W-:Y:S01]  /*0e20*/  ULEA UR4, UR5, UR4, 0x18 ;  /* 0x0000000405047291 */ /* 0x000fe2000f8ec0ff */
[C---:B------:R-:W-:Y:S02]  /*0e30*/  VIADD R3, R7.reuse, UR6 ;  /* 0x0000000607037c36 */ /* 0x040fe40008000000 */
[----:B------:R-:W3:Y:S03]  /*0e40*/  LDS.U8 R10, [R7+UR6] ;  /* 0x00000006070a7984 */ /* 0x000ee60008000000 */
[----:B------:R-:W-:-:S03]  /*0e50*/  VIADD R6, R7, UR4 ;  /* 0x0000000407067c36 */ /* 0x000fc60008000000 */
[----:B---3--:R3:W-:Y:S01]  /*0e60*/  STS.U8 [R7+UR4], R10 ;  /* 0x0000000a07007988 */ /* 0x0087e20008000004 */
[----:B------:R-:W-:Y:S05]  /*0e70*/  BRA.U !UP0, `(.L_x_4) ;  /* 0x0000001908247547 */ /* 0x000fea000b800000 */
[----:B------:R-:W4:Y:S01]  /*0e80*/  LDCU UR6, c[0x0][0x390] ;  /* 0x00007200ff0677ac */ /* 0x000f220008000800 */
[----:B------:R-:W-:Y:S01]  /*0e90*/  UMOV UR9, 0x1 ;  /* 0x0000000100097882 */ /* 0x000fe20000000000 */
[----:B------:R-:W-:-:S05]  /*0ea0*/  UMOV UR7, 0x1 ;  /* 0x0000000100077882 */ /* 0x000fca0000000000 */
.L_x_11:
[----:B------:R-:W-:Y:S02]  /*0eb0*/  UISETP.LT.U32.AND UP0, UPT, UR9, 0x1, UPT ;  /* 0x000000010900788c */ /* 0x000fe4000bf01070 */
[----:B----4-:R-:W-:Y:S02]  /*0ec0*/  ULEA.HI UR6, UR6, UR6, URZ, 0x1 ;  /* 0x0000000606067291 */ /* 0x010fe4000f8f08ff */
[----:B------:R-:W-:Y:S02]  /*0ed0*/  USEL UR5, UR9, 0x1, !UP0 ;  /* 0x0000000109057887 */ /* 0x000fe4000c000000 */
[----:B------:R-:W-:Y:S02]  /*0ee0*/  UISETP.GE.U32.AND UP0, UPT, UR9, 0x4, UPT ;  /* 0x000000040900788c */ /* 0x000fe4000bf06070 */
[----:B------:R-:W-:Y:S02]  /*0ef0*/  USHF.R.S32.HI UR6, URZ, 0x1, UR6 ;  /* 0x00000001ff067899 */ /* 0x000fe40008011406 */
[----:B------:R-:W-:Y:S01]  /*0f00*/  ULOP3.LUT UR13, UR5, 0x3, URZ, 0xc0, !UPT ;  /* 0x00000003050d7892 */ /* 0x000fe2000f8ec0ff */
[----:B------:R-:W-:-:S04]  /*0f10*/  UMOV UR4, URZ ;  /* 0x000000ff00047c82 */ /* 0x000fc80008000000 */
[----:B0-----:R-:W-:Y:S07]  /*0f20*/  BRA.U !UP0, `(.L_x_5) ;  /* 0x00000015083c7547 */ /* 0x001fee000b800000 */
[----:B------:R-:W-:Y:S01]  /*0f30*/  ULOP3.LUT UR8, UR5, 0xfffffffc, URZ, 0xc0, !UPT ;  /* 0xfffffffc05087892 */ /* 0x000fe2000f8ec0ff */
[----:B------:R-:W-:Y:S02]  /*0f40*/  UMOV UR4, URZ ;  /* 0x000000ff00047c82 */ /* 0x000fe40008000000 */
[----:B------:R-:W-:Y:S01]  /*0f50*/  UMOV UR5, URZ ;  /* 0x000000ff00057c82 */ /* 0x000fe20008000000 */
[----:B------:R-:W-:-:S09]  /*0f60*/  UISETP.GT.AND UP0, UPT, UR8, URZ, UPT ;  /* 0x000000ff0800728c */ /* 0x000fd2000bf04270 */
[----:B------:R-:W-:Y:S05]  /*0f70*/  BRA.U !UP0, `(.L_x_6) ;  /* 0x0000001108687547 */ /* 0x000fea000b800000 */
[----:B------:R-:W-:Y:S02]  /*0f80*/  UIADD3 UR12, UPT, UPT, UR8, -UR5, URZ ;  /* 0x80000005080c7290 */ /* 0x000fe4000fffe0ff */
[----:B------:R-:W-:Y:S02]  /*0f90*/  UPLOP3.LUT UP0, UPT, UPT, UPT, UPT, 0x80, 0x8 ;  /* 0x000000000008789c */ /* 0x000fe40003f0f070 */
[----:B------:R-:W-:-:S09]  /*0fa0*/  UISETP.GT.AND UP1, UPT, UR12, 0xc, UPT ;  /* 0x0000000c0c00788c */ /* 0x000fd2000bf24270 */
[----:B------:R-:W-:Y:S05]  /*0fb0*/  BRA.U !UP1, `(.L_x_7) ;  /* 0x0000000909d87547 */ /* 0x000fea000b800000 */
[----:B------:R-:W-:Y:S02]  /*0fc0*/  UIADD3 UR12, UPT, UPT, UR8, -0xc, URZ ;  /* 0xfffffff4080c7890 */ /* 0x000fe4000fffe0ff */
[----:B------:R-:W-:-:S11]  /*0fd0*/  UPLOP3.LUT UP0, UPT, UPT, UPT, UPT, 0x40, 0x4 ;  /* 0x000000000004789c */ /* 0x000fd60003f0e870 */
.L_x_8:
[----:B0-----:R-:W0:Y:S01]  /*0fe0*/  LDS.U8 R11, [R3+UR7] ;  /* 0x00000007030b7984 */ /* 0x001e220008000000 */
[----:B---3--:R-:W-:Y:S01]  /*0ff0*/  VIADD R7, R6, UR4 ;  /* 0x0000000406077c36 */ /* 0x008fe20008000000 */
[----:B------:R-:W-:Y:S02]  /*1000*/  UIADD3 UR5, UPT, UPT, UR5, 0x10, URZ ;  /* 0x0000001005057890 */ /* 0x000fe4000fffe0ff */
[----:B----4-:R-:W3:Y:S02]  /*1010*/  LDS.U8 R10, [R6+UR4] ;  /* 0x00000004060a7984 */ /* 0x010ee40008000000 */
[----:B------:R-:W-:Y:S01]  /*1020*/  UISETP.GE.AND UP1, UPT, UR5, UR12, UPT ;  /* 0x0000000c0500728c */ /* 0x000fe2000bf26270 */
[----:B0-----:R-:W-:-:S04]  /*1030*/  IADD3 R13, PT, PT, RZ, -R11, RZ ;  /* 0x8000000bff0d7210 */ /* 0x001fc80007ffe0ff */
[----:B------:R-:W-:-:S05]  /*1040*/  PRMT R13, R13, 0x7710, RZ ;  /* 0x000077100d0d7816 */ /* 0x000fca00000000ff */
[----:B---3--:R-:W-:-:S05]  /*1050*/  IMAD.IADD R10, R10, 0x1, R13 ;  /* 0x000000010a0a7824 */ /* 0x008fca00078e020d */
[----:B------:R-:W-:Y:S04]  /*1060*/  STS.U8 [R7+UR6], R10 ;  /* 0x0000000a07007988 */ /* 0x000fe80008000006 */
[----:B-12---:R-:W0:Y:S02]  /*1070*/  LDS.U8 R12, [R6+UR4] ;  /* 0x00000004060c7984 */ /* 0x006e240008000000 */
[----:B0-----:R-:W-:Y:S01]  /*1080*/  IADD3 R13, PT, PT, R11, R12, RZ ;  /* 0x0000000c0b0d7210 */ /* 0x001fe20007ffe0ff */
[----:B------:R-:W-:-:S04]  /*1090*/  VIADD R11, R7, UR6 ;  /* 0x00000006070b7c36 */ /* 0x000fc80008000000 */
[----:B------:R0:W-:Y:S01]  /*10a0*/  STS.U8 [R6+UR4], R13 ;  /* 0x0000000d06007988 */ /* 0x0001e20008000004 */
[----:B------:R-:W-:Y:S01]  /*10b0*/  IADD3 R12, PT, PT, R11, UR6, RZ ;  /* 0x000000060b0c7c10 */ /* 0x000fe2000fffe0ff */
[----:B------:R-:W-:Y:S02]  /*10c0*/  ULEA UR4, UR6, UR4, 0x3 ;  /* 0x0000000406047291 */ /* 0x000fe4000f8e18ff */
[----:B------:R-:W1:Y:S01]  /*10d0*/  LDS.U8 R15, [R3+UR7+0x1] ;  /* 0x00000107030f7984 */ /* 0x000e620008000000 */
[----:B------:R-:W-:-:S03]  /*10e0*/  IADD3 R7, PT, PT, R12, UR6, RZ ;  /* 0x000000060c077c10 */ /* 0x000fc6000fffe0ff */
[----:B------:R-:W2:Y:S02]  /*10f0*/  LDS.U8 R14, [R11+UR6] ;  /* 0x000000060b0e7984 */ /* 0x000ea40008000000 */
[----:B0-----:R-:W-:Y:S02]  /*1100*/  VIADD R13, R7, UR6 ;  /* 0x00000006070d7c36 */ /* 0x001fe40008000000 */
[----:B-1----:R-:W-:-:S05]  /*1110*/  IMAD.MOV R17, RZ, RZ, -R15 ;  /* 0x000000ffff117224 */ /* 0x002fca00078e0a0f */
[----:B------:R-:W-:-:S05]  /*1120*/  PRMT R17, R17, 0x7710, RZ ;  /* 0x0000771011117816 */ /* 0x000fca00000000ff */
[----:B--2---:R-:W-:-:S05]  /*1130*/  IMAD.IADD R17, R14, 0x1, R17 ;  /* 0x000000010e117824 */ /* 0x004fca00078e0211 */
[----:B------:R-:W-:Y:S04]  /*1140*/  STS.U8 [R12+UR6], R17 ;  /* 0x000000110c007988 */ /* 0x000fe80008000006 */
[----:B------:R-:W0:Y:S02]  /*1150*/  LDS.U8 R10, [R11+UR6] ;  /* 0x000000060b0a7984 */ /* 0x000e240008000000 */
[----:B0-----:R-:W-:-:S05]  /*1160*/  IMAD.IADD R10, R15, 0x1, R10 ;  /* 0x000000010f0a7824 */ /* 0x001fca00078e020a */
[----:B------:R0:W-:Y:S04]  /*1170*/  STS.U8 [R11+UR6], R10 ;  /* 0x0000000a0b007988 */ /* 0x0001e80008000006 */
[----:B------:R-:W1:Y:S04]  /*1180*/  LDS.U8 R15, [R3+UR7+0x2] ;  /* 0x00000207030f7984 */ /* 0x000e680008000000 */
[----:B------:R-:W2:Y:S01]  /*1190*/  LDS.U8 R14, [R7+UR6] ;  /* 0x00000006070e7984 */ /* 0x000ea20008000000 */
[----:B0-----:R-:W-:-:S04]  /*11a0*/  VIADD R10, R13, UR6 ;  /* 0x000000060d0a7c36 */ /* 0x001fc80008000000 */
[----:B------:R-:W-:Y:S02]  /*11b0*/  VIADD R11, R10, UR6 ;  /* 0x000000060a0b7c36 */ /* 0x000fe40008000000 */
[----:B-1----:R-:W-:-:S05]  /*11c0*/  IMAD.MOV R19, RZ, RZ, -R15 ;  /* 0x000000ffff137224 */ /* 0x002fca00078e0a0f */
[----:B------:R-:W-:-:S04]  /*11d0*/  PRMT R19, R19, 0x7710, RZ ;  /* 0x0000771013137816 */ /* 0x000fc800000000ff */
[----:B--2---:R-:W-:-:S05]  /*11e0*/  IADD3 R14, PT, PT, R14, R19, RZ ;  /* 0x000000130e0e7210 */ /* 0x004fca0007ffe0ff */
[----:B------:R-:W-:Y:S04]  /*11f0*/  STS.U8 [R13+UR6], R14 ;  /* 0x0000000e0d007988 */ /* 0x000fe80008000006 */
[----:B------:R-:W0:Y:S02]  /*1200*/  LDS.U8 R12, [R7+UR6] ;  /* 0x00000006070c7984 */ /* 0x000e240008000000 */
[----:B0-----:R-:W-:-:S05]  /*1210*/  IMAD.IADD R12, R15, 0x1, R12 ;  /* 0x000000010f0c7824 */ /* 0x001fca00078e020c */
[----:B------:R0:W-:Y:S04]  /*1220*/  STS.U8 [R7+UR6], R12 ;  /* 0x0000000c07007988 */ /* 0x0001e80008000006 */
[----:B------:R-:W1:Y:S04]  /*1230*/  LDS.U8 R16, [R3+UR7+0x3] ;  /* 0x0000030703107984 */ /* 0x000e680008000000 */
[----:B------:R-:W2:Y:S01]  /*1240*/  LDS.U8 R15, [R10+UR6] ;  /* 0x000000060a0f7984 */ /* 0x000ea20008000000 */
[----:B0-----:R-:W-:Y:S01]  /*1250*/  VIADD R7, R6, UR4 ;  /* 0x0000000406077c36 */ /* 0x001fe20008000000 */
[----:B-1----:R-:W-:-:S04]  /*1260*/  IADD3 R18, PT, PT, RZ, -R16, RZ ;  /* 0x80000010ff127210 */ /* 0x002fc80007ffe0ff */
[----:B------:R-:W-:-:S05]  /*1270*/  PRMT R18, R18, 0x7710, RZ ;  /* 0x0000771012127816 */ /* 0x000fca00000000ff */
[----:B--2---:R-:W-:-:S05]  /*1280*/  IMAD.IADD R18, R15, 0x1, R18 ;  /* 0x000000010f127824 */ /* 0x004fca00078e0212 */
[----:B------:R-:W-:Y:S04]  /*1290*/  STS.U8 [R11+UR6], R18 ;  /* 0x000000120b007988 */ /* 0x000fe80008000006 */
[----:B------:R-:W0:Y:S02]  /*12a0*/  LDS.U8 R13, [R10+UR6] ;  /* 0x000000060a0d7984 */ /* 0x000e240008000000 */
[----:B0-----:R-:W-:-:S05]  /*12b0*/  IADD3 R13, PT, PT, R16, R13, RZ ;  /* 0x0000000d100d7210 */ /* 0x001fca0007ffe0ff */
        /* <DEDUP_REMOVED lines=8> */
[----:B------:R0:W-:Y:S04]  /*1340*/  STS.U8 [R7+UR6], R12 ;  /* 0x0000000c07007988 */ /* 0x0001e80008000006 */
[----:B------:R-:W1:Y:S01]  /*1350*/  LDS.U8 R11, [R6+UR4] ;  /* 0x00000004060b7984 */ /* 0x000e620008000000 */
[----:B0-----:R-:W-:Y:S02]  /*1360*/  VIADD R7, R13, UR6 ;  /* 0x000000060d077c36 */ /* 0x001fe40008000000 */
[----:B-1----:R-:W-:-:S05]  /*1370*/  IMAD.IADD R11, R14, 0x1, R11 ;  /* 0x000000010e0b7824 */ /* 0x002fca00078e020b */
[----:B------:R0:W-:Y:S01]  /*1380*/  STS.U8 [R6+UR4], R11 ;  /* 0x0000000b06007988 */ /* 0x0001e20008000004 */
[----:B------:R-:W-:-:S03]  /*1390*/  ULEA UR4, UR6, UR4, 0x3 ;  /* 0x0000000406047291 */ /* 0x000fc6000f8e18ff */
[----:B------:R-:W1:Y:S04]  /*13a0*/  LDS.U8 R15, [R3+UR7+0x5] ;  /* 0x00000507030f7984 */ /* 0x000e680008000000 */
[----:B------:R-:W2:Y:S01]  /*13b0*/  LDS.U8 R14, [R10+UR6] ;  /* 0x000000060a0e7984 */ /* 0x000ea20008000000 */
[----:B0-----:R-:W-:Y:S02]  /*13c0*/  IADD3 R11, PT, PT, R7, UR6, RZ ;  /* 0x00000006070b7c10 */ /* 0x001fe4000fffe0ff */
        /* <DEDUP_REMOVED lines=9> */
[----:B0-----:R-:W-:Y:S01]  /*1460*/  IADD3 R10, PT, PT, R11, UR6, RZ ;  /* 0x000000060b0a7c10 */ /* 0x001fe2000fffe0ff */
[----:B-1----:R-:W-:-:S05]  /*1470*/  IMAD.MOV R17, RZ, RZ, -R16 ;  /* 0x000000ffff117224 */ /* 0x002fca00078e0a10 */
[----:B------:R-:W-:-:S05]  /*1480*/  PRMT R17, R17, 0x7710, RZ ;  /* 0x0000771011117816 */ /* 0x000fca00000000ff */
[----:B--2---:R-:W-:-:S05]  /*1490*/  IMAD.IADD R12, R12, 0x1, R17 ;  /* 0x000000010c0c7824 */ /* 0x004fca00078e0211 */
[----:B------:R-:W-:Y:S04]  /*14a0*/  STS.U8 [R11+UR6], R12 ;  /* 0x0000000c0b007988 */ /* 0x000fe80008000006 */
[----:B------:R-:W0:Y:S02]  /*14b0*/  LDS.U8 R13, [R7+UR6] ;  /* 0x00000006070d7984 */ /* 0x000e240008000000 */
[----:B0-----:R-:W-:Y:S02]  /*14c0*/  IMAD.IADD R16, R16, 0x1, R13 ;  /* 0x0000000110107824 */ /* 0x001fe400078e020d */
[----:B------:R-:W-:-:S03]  /*14d0*/  VIADD R13, R10, UR6 ;  /* 0x000000060a0d7c36 */ /* 0x000fc60008000000 */
[----:B------:R0:W-:Y:S04]  /*14e0*/  STS.U8 [R7+UR6], R16 ;  /* 0x0000001007007988 */ /* 0x0001e80008000006 */
[----:B------:R-:W1:Y:S04]  /*14f0*/  LDS.U8 R15, [R3+UR7+0x7] ;  /* 0x00000707030f7984 */ /* 0x000e680008000000 */
[----:B------:R-:W2:Y:S01]  /*1500*/  LDS.U8 R14, [R10+UR6] ;  /* 0x000000060a0e7984 */ /* 0x000ea20008000000 */
[----:B0-----:R-:W-:Y:S01]  /*1510*/  IADD3 R7, PT, PT, R6, UR4, RZ ;  /* 0x0000000406077c10 */ /* 0x001fe2000fffe0ff */
        /* <DEDUP_REMOVED lines=17> */
[----:B------:R-:W-:Y:S01]  /*1630*/  STS.U8 [R6+UR4], R11 ;  /* 0x0000000b06007988 */ /* 0x000fe20008000004 */
[----:B------:R-:W-:-:S03]  /*1640*/  ULEA UR4, UR6, UR4, 0x3 ;  /* 0x0000000406047291 */ /* 0x000fc6000f8e18ff */
[----:B------:R-:W0:Y:S04]  /*1650*/  LDS.U8 R14, [R3+UR7+0x9] ;  /* 0x00000907030e7984 */ /* 0x000e280008000000 */
[----:B------:R-:W1:Y:S01]  /*1660*/  LDS.U8 R13, [R10+UR6] ;  /* 0x000000060a0d7984 */ /* 0x000e620008000000 */
[----:B0-----:R-:W-:-:S05]  /*1670*/  IMAD.MOV R18, RZ, RZ, -R14 ;  /* 0x000000ffff127224 */ /* 0x001fca00078e0a0e */
[----:B------:R-:W-:-:S04]  /*1680*/  PRMT R18, R18, 0x7710, RZ ;  /* 0x0000771012127816 */ /* 0x000fc800000000ff */
[----:B-1----:R-:W-:-:S05]  /*1690*/  IADD3 R13, PT, PT, R13, R18, RZ ;  /* 0x000000120d0d7210 */ /* 0x002fca0007ffe0ff */
[----:B------:R-:W-:Y:S04]  /*16a0*/  STS.U8 [R12+UR6], R13 ;  /* 0x0000000d0c007988 */ /* 0x000fe80008000006 */
[----:B------:R-:W0:Y:S02]  /*16b0*/  LDS.U8 R7, [R10+UR6] ;  /* 0x000000060a077984 */ /* 0x000e240008000000 */
[----:B0-----:R-:W-:Y:S02]  /*16c0*/  IMAD.IADD R15, R14, 0x1, R7 ;  /* 0x000000010e0f7824 */ /* 0x001fe400078e0207 */
[----:B------:R-:W-:-:S03]  /*16d0*/  VIADD R7, R12, UR6 ;  /* 0x000000060c077c36 */ /* 0x000fc60008000000 */
[----:B------:R0:W-:Y:S01]  /*16e0*/  STS.U8 [R10+UR6], R15 ;  /* 0x0000000f0a007988 */ /* 0x0001e20008000006 */
[----:B------:R-:W-:-:S03]  /*16f0*/  VIADD R11, R7, UR6 ;  /* 0x00000006070b7c36 */ /* 0x000fc60008000000 */
[----:B------:R-:W1:Y:S04]  /*1700*/  LDS.U8 R16, [R3+UR7+0xa] ;  /* 0x00000a0703107984 */ /* 0x000e680008000000 */
[----:B------:R-:W2:Y:S01]  /*1710*/  LDS.U8 R14, [R7+UR6] ;  /* 0x00000006070e7984 */ /* 0x000ea20008000000 */
[----:B0-----:R-:W-:-:S05]  /*1720*/  VIADD R10, R11, UR6 ;  /* 0x000000060b0a7c36 */ /* 0x001fca0008000000 */
[----:B------:R-:W-:Y:S02]  /*1730*/  IADD3 R12, PT, PT, R10, UR6, RZ ;  /* 0x000000060a0c7c10 */ /* 0x000fe4000fffe0ff */
        /* <DEDUP_REMOVED lines=27> */
[----:B------:R-:W-:Y:S01]  /*18f0*/  STS.U8 [R6+UR4], R11 ;  /* 0x0000000b06007988 */ /* 0x000fe20008000004 */
[----:B------:R-:W-:-:S03]  /*1900*/  ULEA UR4, UR6, UR4, 0x3 ;  /* 0x0000000406047291 */ /* 0x000fc6000f8e18ff */
[----:B------:R-:W0:Y:S04]  /*1910*/  LDS.U8 R14, [R3+UR7+0xd] ;  /* 0x00000d07030e7984 */ /* 0x000e280008000000 */
[----:B------:R-:W1:Y:S01]  /*1920*/  LDS.U8 R13, [R10+UR6] ;  /* 0x000000060a0d7984 */ /* 0x000e620008000000 */
[----:B0-----:R-:W-:-:S05]  /*1930*/  IMAD.MOV R18, RZ, RZ, -R14 ;  /* 0x000000ffff127224 */ /* 0x001fca00078e0a0e */
[----:B------:R-:W-:-:S05]  /*1940*/  PRMT R18, R18, 0x7710, RZ ;  /* 0x0000771012127816 */ /* 0x000fca00000000ff */
[----:B-1----:R-:W-:-:S05]  /*1950*/  IMAD.IADD R13, R13, 0x1, R18 ;  /* 0x000000010d0d7824 */ /* 0x002fca00078e0212 */
[----:B------:R-:W-:Y:S04]  /*1960*/  STS.U8 [R12+UR6], R13 ;  /* 0x0000000d0c007988 */ /* 0x000fe80008000006 */
[----:B------:R-:W0:Y:S02]  /*1970*/  LDS.U8 R7, [R10+UR6] ;  /* 0x000000060a077984 */ /* 0x000e240008000000 */
[----:B0-----:R-:W-:Y:S01]  /*1980*/  IMAD.IADD R15, R14, 0x1, R7 ;  /* 0x000000010e0f7824 */ /* 0x001fe200078e0207 */
[----:B------:R-:W-:-:S04]  /*1990*/  IADD3 R7, PT, PT, R12, UR6, RZ ;  /* 0x000000060c077c10 */ /* 0x000fc8000fffe0ff */
[----:B------:R0:W-:Y:S01]  /*19a0*/  STS.U8 [R10+UR6], R15 ;  /* 0x0000000f0a007988 */ /* 0x0001e20008000006 */
[----:B------:R-:W-:-:S03]  /*19b0*/  VIADD R11, R7, UR6 ;  /* 0x00000006070b7c36 */ /* 0x000fc60008000000 */
        /* <DEDUP_REMOVED lines=10> */
[----:B------:R-:W-:Y:S04]  /*1a60*/  STS.U8 [R7+UR6], R16 ;  /* 0x0000001007007988 */ /* 0x000fe80008000006 */
[----:B------:R-:W0:Y:S01]  /*1a70*/  LDS.U8 R15, [R3+UR7+0xf] ;  /* 0x00000f07030f7984 */ /* 0x000e220008000000 */
[----:B------:R-:W-:-:S03]  /*1a80*/  UIADD3 UR7, UPT, UPT, UR7, 0x10, URZ ;  /* 0x0000001007077890 */ /* 0x000fc6000fffe0ff */
[----:B------:R-:W1:Y:S01]  /*1a90*/  LDS.U8 R13, [R10+UR6] ;  /* 0x000000060a0d7984 */ /* 0x000e620008000000 */
[----:B0-----:R-:W-:-:S04]  /*1aa0*/  IADD3 R18, PT, PT, RZ, -R15, RZ ;  /* 0x8000000fff127210 */ /* 0x001fc80007ffe0ff */
[----:B------:R-:W-:-:S05]  /*1ab0*/  PRMT R18, R18, 0x7710, RZ ;  /* 0x0000771012127816 */ /* 0x000fca00000000ff */
[----:B-1----:R-:W-:-:S05]  /*1ac0*/  IMAD.IADD R13, R13, 0x1, R18 ;  /* 0x000000010d0d7824 */ /* 0x002fca00078e0212 */
[----:B------:R-:W-:Y:S04]  /*1ad0*/  STS.U8 [R12+UR6], R13 ;  /* 0x0000000d0c007988 */ /* 0x000fe80008000006 */
[----:B------:R-:W0:Y:S02]  /*1ae0*/  LDS.U8 R14, [R10+UR6] ;  /* 0x000000060a0e7984 */ /* 0x000e240008000000 */
[----:B0-----:R-:W-:-:S05]  /*1af0*/  IADD3 R15, PT, PT, R15, R14, RZ ;  /* 0x0000000e0f0f7210 */ /* 0x001fca0007ffe0ff */
[----:B------:R4:W-:Y:S01]  /*1b00*/  STS.U8 [R10+UR6], R15 ;  /* 0x0000000f0a007988 */ /* 0x0009e20008000006 */
[----:B------:R-:W-:Y:S05]  /*1b10*/  BRA.U !UP1, `(.L_x_8) ;  /* 0xfffffff509307547 */ /* 0x000fea000b83ffff */
.L_x_7:
[----:B------:R-:W-:-:S04]  /*1b20*/  UIADD3 UR12, UPT, UPT, UR8, -UR5, URZ ;  /* 0x80000005080c7290 */ /* 0x000fc8000fffe0ff */
[----:B------:R-:W-:-:S09]  /*1b30*/  UISETP.GT.AND UP1, UPT, UR12, 0x4, UPT ;  /* 0x000000040c00788c */ /* 0x000fd2000bf24270 */
[----:B------:R-:W-:Y:S05]  /*1b40*/  BRA.U !UP1, `(.L_x_9) ;  /* 0x00000005096c7547 */ /* 0x000fea000b800000 */
[----:B0-----:R-:W0:Y:S01]  /*1b50*/  LDS.U8 R11, [R3+UR7] ;  /* 0x00000007030b7984 */ /* 0x001e220008000000 */
[----:B---3--:R-:W-:Y:S01]  /*1b60*/  VIADD R7, R6, UR4 ;  /* 0x0000000406077c36 */ /* 0x008fe20008000000 */
[----:B------:R-:W-:Y:S02]  /*1b70*/  UIADD3 UR5, UPT, UPT, UR5, 0x8, URZ ;  /* 0x0000000805057890 */ /* 0x000fe4000fffe0ff */
[----:B----4-:R-:W3:Y:S01]  /*1b80*/  LDS.U8 R10, [R6+UR4] ;  /* 0x00000004060a7984 */ /* 0x010ee20008000000 */
[----:B------:R-:W-:Y:S01]  /*1b90*/  UPLOP3.LUT UP0, UPT, UPT, UPT, UPT, 0x40, 0x4 ;  /* 0x000000000004789c */ /* 0x000fe20003f0e870 */
[----:B0-----:R-:W-:-:S05]  /*1ba0*/  IMAD.MOV R13, RZ, RZ, -R11 ;  /* 0x000000ffff0d7224 */ /* 0x001fca00078e0a0b */
[----:B------:R-:W-:-:S04]  /*1bb0*/  PRMT R13, R13, 0x7710, RZ ;  /* 0x000077100d0d7816 */ /* 0x000fc800000000ff */
[----:B---3--:R-:W-:-:S05]  /*1bc0*/  IADD3 R10, PT, PT, R10, R13, RZ ;  /* 0x0000000d0a0a7210 */ /* 0x008fca0007ffe0ff */
[----:B------:R-:W-:Y:S04]  /*1bd0*/  STS.U8 [R7+UR6], R10 ;  /* 0x0000000a07007988 */ /* 0x000fe80008000006 */
[----:B-12---:R-:W0:Y:S02]  /*1be0*/  LDS.U8 R12, [R6+UR4] ;  /* 0x00000004060c7984 */ /* 0x006e240008000000 */
[----:B0-----:R-:W-:Y:S02]  /*1bf0*/  IMAD.IADD R13, R11, 0x1, R12 ;  /* 0x000000010b0d7824 */ /* 0x001fe400078e020c */
[----:B------:R-:W-:-:S03]  /*1c00*/  VIADD R11, R7, UR6 ;  /* 0x00000006070b7c36 */ /* 0x000fc60008000000 */
[----:B------:R0:W-:Y:S01]  /*1c10*/  STS.U8 [R6+UR4], R13 ;  /* 0x0000000d06007988 */ /* 0x0001e20008000004 */
[----:B------:R-:W-:Y:S01]  /*1c20*/  VIADD R12, R11, UR6 ;  /* 0x000000060b0c7c36 */ /* 0x000fe20008000000 */
[----:B------:R-:W-:Y:S02]  /*1c30*/  ULEA UR4, UR6, UR4, 0x3 ;  /* 0x0000000406047291 */ /* 0x000fe4000f8e18ff */
[----:B------:R-:W1:Y:S01]  /*1c40*/  LDS.U8 R15, [R3+UR7+0x1] ;  /* 0x00000107030f7984 */ /* 0x000e620008000000 */
[----:B------:R-:W-:-:S03]  /*1c50*/  VIADD R7, R12, UR6 ;  /* 0x000000060c077c36 */ /* 0x000fc60008000000 */
[----:B------:R-:W2:Y:S02]  /*1c60*/  LDS.U8 R14, [R11+UR6] ;  /* 0x000000060b0e7984 */ /* 0x000ea40008000000 */
        /* <DEDUP_REMOVED lines=10> */
[----:B0-----:R-:W-:-:S05]  /*1d10*/  IADD3 R10, PT, PT, R13, UR6, RZ ;  /* 0x000000060d0a7c10 */ /* 0x001fca000fffe0ff */
[----:B------:R-:W-:Y:S02]  /*1d20*/  VIADD R11, R10, UR6 ;  /* 0x000000060a0b7c36 */ /* 0x000fe40008000000 */
        /* <DEDUP_REMOVED lines=32> */
[----:B0-----:R-:W-:Y:S02]  /*1f30*/  VIADD R11, R7, UR6 ;  /* 0x00000006070b7c36 */ /* 0x001fe40008000000 */
        /* <DEDUP_REMOVED lines=15> */
[----:B0-----:R-:W-:Y:S02]  /*2030*/  IADD3 R16, PT, PT, R16, R13, RZ ;  /* 0x0000000d10107210 */ /* 0x001fe40007ffe0ff */
[----:B------:R-:W-:-:S03]  /*2040*/  IADD3 R13, PT, PT, R10, UR6, RZ ;  /* 0x000000060a0d7c10 */ /* 0x000fc6000fffe0ff */
[----:B------:R-:W-:Y:S04]  /*2050*/  STS.U8 [R7+UR6], R16 ;  /* 0x0000001007007988 */ /* 0x000fe80008000006 */
[----:B------:R-:W0:Y:S01]  /*2060*/  LDS.U8 R15, [R3+UR7+0x7] ;  /* 0x00000707030f7984 */ /* 0x000e220008000000 */
[----:B------:R-:W-:-:S03]  /*2070*/  UIADD3 UR7, UPT, UPT, UR7, 0x8, URZ ;  /* 0x0000000807077890 */ /* 0x000fc6000fffe0ff */
[----:B------:R-:W1:Y:S01]  /*2080*/  LDS.U8 R14, [R10+UR6] ;  /* 0x000000060a0e7984 */ /* 0x000e620008000000 */
[----:B0-----:R-:W-:-:S05]  /*2090*/  IMAD.MOV R17, RZ, RZ, -R15 ;  /* 0x000000ffff117224 */ /* 0x001fca00078e0a0f */
[----:B------:R-:W-:-:S05]  /*20a0*/  PRMT R17, R17, 0x7710, RZ ;  /* 0x0000771011117816 */ /* 0x000fca00000000ff */
[----:B-1----:R-:W-:-:S05]  /*20b0*/  IMAD.IADD R14, R14, 0x1, R17 ;  /* 0x000000010e0e7824 */ /* 0x002fca00078e0211 */
[----:B------:R-:W-:Y:S04]  /*20c0*/  STS.U8 [R13+UR6], R14 ;  /* 0x0000000e0d007988 */ /* 0x000fe80008000006 */
[----:B------:R-:W0:Y:S02]  /*20d0*/  LDS.U8 R12, [R10+UR6] ;  /* 0x000000060a0c7984 */ /* 0x000e240008000000 */
[----:B0-----:R-:W-:-:S05]  /*20e0*/  IMAD.IADD R15, R15, 0x1, R12 ;  /* 0x000000010f0f7824 */ /* 0x001fca00078e020c */
[----:B------:R0:W-:Y:S02]  /*20f0*/  STS.U8 [R10+UR6], R15 ;  /* 0x0000000f0a007988 */ /* 0x0001e40008000006 */
.L_x_9:
[----:B------:R-:W-:-:S09]  /*2100*/  UISETP.NE.OR UP0, UPT, UR5, UR8, UP0 ;  /* 0x000000080500728c */ /* 0x000fd20008705670 */
[----:B------:R-:W-:Y:S05]  /*2110*/  BRA.U !UP0, `(.L_x_5) ;  /* 0x0000000108c07547 */ /* 0x000fea000b800000 */
.L_x_6:
[----:B0--34-:R-:W0:Y:S01]  /*2120*/  LDS.U8 R10, [R3+UR7] ;  /* 0x00000007030a7984 */ /* 0x019e220008000000 */
[----:B-12---:R-:W-:Y:S01]  /*2130*/  VIADD R14, R6, UR4 ;  /* 0x00000004060e7c36 */ /* 0x006fe20008000000 */
[----:B------:R-:W-:Y:S02]  /*2140*/  UIADD3 UR5, UPT, UPT, UR5, 0x4, URZ ;  /* 0x0000000405057890 */ /* 0x000fe4000fffe0ff */
[----:B------:R-:W1:Y:S01]  /*2150*/  LDS.U8 R7, [R6+UR4] ;  /* 0x0000000406077984 */ /* 0x000e620008000000 */
[----:B------:R-:W-:Y:S01]  /*2160*/  VIADD R16, R14, UR6 ;  /* 0x000000060e107c36 */ /* 0x000fe20008000000 */
[----:B------:R-:W-:-:S04]  /*2170*/  UISETP.NE.AND UP0, UPT, UR5, UR8, UPT ;  /* 0x000000080500728c */ /* 0x000fc8000bf05270 */
[----:B------:R-:W-:-:S04]  /*2180*/  IADD3 R15, PT, PT, R16, UR6, RZ ;  /* 0x00000006100f7c10 */ /* 0x000fc8000fffe0ff */
[----:B------:R-:W-:-:S05]  /*2190*/  IADD3 R18, PT, PT, R15, UR6, RZ ;  /* 0x000000060f127c10 */ /* 0x000fca000fffe0ff */
[----:B------:R-:W-:Y:S01]  /*21a0*/  VIADD R20, R18, UR6 ;  /* 0x0000000612147c36 */ /* 0x000fe20008000000 */
[----:B0-----:R-:W-:-:S04]  /*21b0*/  IADD3 R12, PT, PT, RZ, -R10, RZ ;  /* 0x8000000aff0c7210 */ /* 0x001fc80007ffe0ff */
[----:B------:R-:W-:-:S05]  /*21c0*/  PRMT R12, R12, 0x7710, RZ ;  /* 0x000077100c0c7816 */ /* 0x000fca00000000ff */
[----:B-1----:R-:W-:-:S05]  /*21d0*/  IMAD.IADD R7, R7, 0x1, R12 ;  /* 0x0000000107077824 */ /* 0x002fca00078e020c */
        /* <DEDUP_REMOVED lines=12> */
[----:B0-----:R-:W-:-:S05]  /*22a0*/  IMAD.IADD R7, R12, 0x1, R7 ;  /* 0x000000010c077824 */ /* 0x001fca00078e0207 */
[----:B------:R-:W-:Y:S04]  /*22b0*/  STS.U8 [R16+UR6], R7 ;  /* 0x0000000710007988 */ /* 0x000fe80008000006 */
[----:B------:R-:W0:Y:S04]  /*22c0*/  LDS.U8 R12, [R3+UR7+0x2] ;  /* 0x00000207030c7984 */ /* 0x000e280008000000 */
[----:B------:R-:W1:Y:S01]  /*22d0*/  LDS.U8 R11, [R18+UR6] ;  /* 0x00000006120b7984 */ /* 0x000e620008000000 */
[----:B0-----:R-:W-:-:S05]  /*22e0*/  IMAD.MOV R14, RZ, RZ, -R12 ;  /* 0x000000ffff0e7224 */ /* 0x001fca00078e0a0c */
[----:B------:R-:W-:-:S04]  /*22f0*/  PRMT R14, R14, 0x7710, RZ ;  /* 0x000077100e0e7816 */ /* 0x000fc800000000ff */
[----:B-1----:R-:W-:Y:S01]  /*2300*/  IADD3 R11, PT, PT, R11, R14, RZ ;  /* 0x0000000e0b0b7210 */ /* 0x002fe20007ffe0ff */
[----:B------:R-:W-:-:S04]  /*2310*/  VIADD R14, R20, UR6 ;  /* 0x00000006140e7c36 */ /* 0x000fc80008000000 */
[----:B------:R-:W-:Y:S01]  /*2320*/  STS.U8 [R20+UR6], R11 ;  /* 0x0000000b14007988 */ /* 0x000fe20008000006 */
[----:B------:R-:W-:-:S03]  /*2330*/  VIADD R16, R14, UR6 ;  /* 0x000000060e107c36 */ /* 0x000fc60008000000 */
        /* <DEDUP_REMOVED lines=13> */
[----:B------:R-:W-:Y:S05]  /*2410*/  BRA.U UP0, `(.L_x_6) ;  /* 0xfffffffd00407547 */ /* 0x000fea000b83ffff */
.L_x_5:
[----:B------:R-:W-:-:S09]  /*2420*/  UISETP.NE.AND UP0, UPT, UR13, URZ, UPT ;  /* 0x000000ff0d00728c */ /* 0x000fd2000bf05270 */
[----:B------:R-:W-:Y:S05]  /*2430*/  BRA.U !UP0, `(.L_x_10) ;  /* 0x0000000108a47547 */ /* 0x000fea000b800000 */
[----:B0-----:R-:W0:Y:S01]  /*2440*/  LDS.U8 R11, [R3+UR7] ;  /* 0x00000007030b7984 */ /* 0x001e220008000000 */
[----:B---3--:R-:W-:Y:S01]  /*2450*/  VIADD R7, R6, UR4 ;  /* 0x0000000406077c36 */ /* 0x008fe20008000000 */
[----:B------:R-:W-:Y:S01]  /*2460*/  UISETP.NE.AND UP0, UPT, UR13, 0x1, UPT ;  /* 0x000000010d00788c */ /* 0x000fe2000bf05270 */
[----:B-12---:R-:W-:Y:S01]  /*2470*/  VIADD R14, R3, UR7 ;  /* 0x00000007030e7c36 */ /* 0x006fe20008000000 */
[----:B----4-:R-:W1:Y:S02]  /*2480*/  LDS.U8 R10, [R6+UR4] ;  /* 0x00000004060a7984 */ /* 0x010e640008000000 */
[----:B------:R-:W-:Y:S01]  /*2490*/  IADD3 R15, PT, PT, R7, UR6, RZ ;  /* 0x00000006070f7c10 */ /* 0x000fe2000fffe0ff */
[----:B0-----:R-:W-:-:S05]  /*24a0*/  IMAD.MOV R13, RZ, RZ, -R11 ;  /* 0x000000ffff0d7224 */ /* 0x001fca00078e0a0b */
[----:B------:R-:W-:-:S04]  /*24b0*/  PRMT R13, R13, 0x7710, RZ ;  /* 0x000077100d0d7816 */ /* 0x000fc800000000ff */
[----:B-1----:R-:W-:-:S05]  /*24c0*/  IADD3 R10, PT, PT, R10, R13, RZ ;  /* 0x0000000d0a0a7210 */ /* 0x002fca0007ffe0ff */
[----:B------:R-:W-:Y:S04]  /*24d0*/  STS.U8 [R7+UR6], R10 ;  /* 0x0000000a07007988 */ /* 0x000fe80008000006 */
[----:B------:R-:W0:Y:S02]  /*24e0*/  LDS.U8 R12, [R6+UR4] ;  /* 0x00000004060c7984 */ /* 0x000e240008000000 */
[----:B0-----:R-:W-:-:S05]  /*24f0*/  IMAD.IADD R11, R11, 0x1, R12 ;  /* 0x000000010b0b7824 */ /* 0x001fca00078e020c */
[----:B------:R0:W-:Y:S01]  /*2500*/  STS.U8 [R6+UR4], R11 ;  /* 0x0000000b06007988 */ /* 0x0001e20008000004 */
[----:B------:R-:W-:Y:S01]  /*2510*/  UMOV UR4, UR7 ;  /* 0x0000000700047c82 */ /* 0x000fe20008000000 */
[----:B------:R-:W-:Y:S01]  /*2520*/  UIADD3 UR7, UPT, UPT, UR7, 0x1, URZ ;  /* 0x0000000107077890 */ /* 0x000fe2000fffe0ff */
[----:B------:R-:W-:Y:S11]  /*2530*/  BRA.U !UP0, `(.L_x_10) ;  /* 0x0000000108647547 */ /* 0x000ff6000b800000 */
[----:B0-----:R-:W0:Y:S01]  /*2540*/  LDS.U8 R11, [R14+0x1] ;  /* 0x000001000e0b7984 */ /* 0x001e220000000000 */
[----:B------:R-:W-:Y:S01]  /*2550*/  VIADD R7, R15, UR6 ;  /* 0x000000060f077c36 */ /* 0x000fe20008000000 */
[----:B------:R-:W-:Y:S02]  /*2560*/  UISETP.NE.AND UP0, UPT, UR13, 0x2, UPT ;  /* 0x000000020d00788c */ /* 0x000fe4000bf05270 */
[----:B------:R-:W1:Y:S01]  /*2570*/  LDS.U8 R10, [R15+UR6] ;  /* 0x000000060f0a7984 */ /* 0x000e620008000000 */
[----:B------:R-:W-:Y:S01]  /*2580*/  VIADD R17, R7, UR6 ;  /* 0x0000000607117c36 */ /* 0x000fe20008000000 */
[----:B------:R-:W-:Y:S01]  /*2590*/  UIADD3 UR7, UPT, UPT, UR4, 0x2, URZ ;  /* 0x0000000204077890 */ /* 0x000fe2000fffe0ff */
[----:B0-----:R-:W-:-:S05]  /*25a0*/  IMAD.MOV R13, RZ, RZ, -R11 ;  /* 0x000000ffff0d7224 */ /* 0x001fca00078e0a0b */
[----:B------:R-:W-:-:S04]  /*25b0*/  PRMT R13, R13, 0x7710, RZ ;  /* 0x000077100d0d7816 */ /* 0x000fc800000000ff */
[----:B-1----:R-:W-:-:S05]  /*25c0*/  IADD3 R10, PT, PT, R10, R13, RZ ;  /* 0x0000000d0a0a7210 */ /* 0x002fca0007ffe0ff */
[----:B------:R-:W-:Y:S04]  /*25d0*/  STS.U8 [R7+UR6], R10 ;  /* 0x0000000a07007988 */ /* 0x000fe80008000006 */
[----:B------:R-:W0:Y:S02]  /*25e0*/  LDS.U8 R12, [R15+UR6] ;  /* 0x000000060f0c7984 */ /* 0x000e240008000000 */
[----:B0-----:R-:W-:-:S05]  /*25f0*/  IMAD.IADD R12, R11, 0x1, R12 ;  /* 0x000000010b0c7824 */ /* 0x001fca00078e020c */
[----:B------:R0:W-:Y:S01]  /*2600*/  STS.U8 [R15+UR6], R12 ;  /* 0x0000000c0f007988 */ /* 0x0001e20008000006 */
[----:B------:R-:W-:Y:S05]  /*2610*/  BRA.U !UP0, `(.L_x_10) ;  /* 0x00000001082c7547 */ /* 0x000fea000b800000 */
[----:B------:R-:W1:Y:S01]  /*2620*/  LDS.U8 R11, [R14+0x2] ;  /* 0x000002000e0b7984 */ /* 0x000e620000000000 */
[----:B------:R-:W-:Y:S01]  /*2630*/  VIADD R7, R17, UR6 ;  /* 0x0000000611077c36 */ /* 0x000fe20008000000 */
[----:B------:R-:W-:Y:S02]  /*2640*/  UIADD3 UR7, UPT, UPT, UR4, 0x3, URZ ;  /* 0x0000000304077890 */ /* 0x000fe4000fffe0ff */
[----:B------:R-:W2:Y:S01]  /*2650*/  LDS.U8 R10, [R17+UR6] ;  /* 0x00000006110a7984 */ /* 0x000ea20008000000 */
[----:B-1----:R-:W-:-:S04]  /*2660*/  IADD3 R13, PT, PT, RZ, -R11, RZ ;  /* 0x8000000bff0d7210 */ /* 0x002fc80007ffe0ff */
[----:B------:R-:W-:-:S05]  /*2670*/  PRMT R13, R13, 0x7710, RZ ;  /* 0x000077100d0d7816 */ /* 0x000fca00000000ff */
[----:B--2---:R-:W-:-:S05]  /*2680*/  IMAD.IADD R10, R10, 0x1, R13 ;  /* 0x000000010a0a7824 */ /* 0x004fca00078e020d */
[----:B------:R-:W-:Y:S04]  /*2690*/  STS.U8 [R7+UR6], R10 ;  /* 0x0000000a07007988 */ /* 0x000fe80008000006 */
[----:B0-----:R-:W0:Y:S02]  /*26a0*/  LDS.U8 R12, [R17+UR6] ;  /* 0x00000006110c7984 */ /* 0x001e240008000000 */
[----:B0-----:R-:W-:-:S05]  /*26b0*/  IADD3 R12, PT, PT, R11, R12, RZ ;  /* 0x0000000c0b0c7210 */ /* 0x001fca0007ffe0ff */
[----:B------:R0:W-:Y:S02]  /*26c0*/  STS.U8 [R17+UR6], R12 ;  /* 0x0000000c11007988 */ /* 0x0001e40008000006 */
.L_x_10:
[----:B------:R-:W5:Y:S01]  /*26d0*/  LDCU UR8, c[0x0][0x390] ;  /* 0x00007200ff0877ac */ /* 0x000f620008000800 */
[----:B------:R-:W-:Y:S02]  /*26e0*/  USHF.L.U32 UR9, UR9, 0x1, URZ ;  /* 0x0000000109097899 */ /* 0x000fe400080006ff */
[----:B-----5:R-:W-:-:S09]  /*26f0*/  UISETP.GE.AND UP0, UPT, UR7, UR8, UPT ;  /* 0x000000080700728c */ /* 0x020fd2000bf06270 */
[----:B------:R-:W-:Y:S05]  /*2700*/  BRA.U !UP0, `(.L_x_11) ;  /* 0xffffffe508e87547 */ /* 0x000fea000b83ffff */
.L_x_4:
[----:B------:R-:W-:Y:S01]  /*2710*/  LEA R3, R9, 0xfffffff0, 0x2 ;  /* 0xfffffff009037811 */ /* 0x000fe200078e10ff */
[----:B0-----:R-:W-:Y:S01]  /*2720*/  IMAD R6, R0, 0xc, R4 ;  /* 0x0000000c00067824 */ /* 0x001fe200078e0204 */
[----:B------:R-:W-:Y:S01]  /*2730*/  UIADD3 UR4, UPT, UPT, UR8, 0x4, URZ ;  /* 0x0000000408047890 */ /* 0x000fe2000fffe0ff */
[----:B------:R-:W-:Y:S01]  /*2740*/  IMAD.MOV R9, RZ, RZ, -R9 ;  /* 0x000000ffff097224 */ /* 0x000fe200078e0a09 */
[----:B---3--:R-:W-:Y:S01]  /*2750*/  LOP3.LUT R7, R3, 0xfffffff0, RZ, 0xc0, !PT ;  /* 0xfffffff003077812 */ /* 0x008fe200078ec0ff */
[----:B------:R-:W-:Y:S01]  /*2760*/  IMAD.MOV.U32 R3, RZ, RZ, RZ ;  /* 0x000000ffff037224 */ /* 0x000fe200078e00ff */
[----:B------:R-:W-:-:S03]  /*2770*/  IADD3 R6, PT, PT, R6, 0x3, RZ ;  /* 0x0000000306067810 */ /* 0x000fc60007ffe0ff */
[----:B------:R-:W-:-:S07]  /*2780*/  VIADD R7, R7, 0x10 ;  /* 0x0000001007077836 */ /* 0x000fce0000000000 */
.L_x_15:
[----:B0-----:R-:W0:Y:S02]  /*2790*/  LDCU UR7, c[0x0][0x390] ;  /* 0x00007200ff0777ac */ /* 0x001e240008000800 */
[----:B0-----:R-:W-:-:S13]  /*27a0*/  ISETP.GT.U32.AND P0, PT, R0, UR7, PT ;  /* 0x0000000700007c0c */ /* 0x001fda000bf04070 */
[----:B-1----:R-:W-:Y:S05]  /*27b0*/  @P0 BRA `(.L_x_12) ;  /* 0x0000000800e40947 */ /* 0x002fea0003800000 */
[----:B------:R-:W-:Y:S01]  /*27c0*/  ISETP.GE.U32.AND P0, PT, R2, 0xd, PT ;  /* 0x0000000d0200780c */ /* 0x000fe20003f06070 */
[----:B-12---:R-:W-:Y:S02]  /*27d0*/  IMAD R12, R3, UR7, R4 ;  /* 0x00000007030c7c24 */ /* 0x006fe4000f8e0204 */
[----:B------:R-:W-:Y:S02]  /*27e0*/  IMAD.MOV.U32 R13, RZ, RZ, RZ ;  /* 0x000000ffff0d7224 */ /* 0x000fe400078e00ff */
[----:B------:R-:W-:Y:S01]  /*27f0*/  IMAD R11, R5, UR7, R12 ;  /* 0x00000007050b7c24 */ /* 0x000fe2000f8e020c */
[----:B----4-:R-:W-:-:S07]  /*2800*/  LEA R10, R3, R12, 0x2 ;  /* 0x0000000c030a7211 */ /* 0x010fce00078e10ff */
[----:B------:R-:W-:Y:S05]  /*2810*/  @!P0 BRA `(.L_x_13) ;  /* 0x0000000400988947 */ /* 0x000fea0003800000 */
[----:B------:R-:W0:Y:S01]  /*2820*/  S2UR UR6, SR_CgaCtaId ;  /* 0x00000000000679c3 */ /* 0x000e220000008800 */
[----:B------:R-:W-:Y:S01]  /*2830*/  UMOV UR5, 0x400 ;  /* 0x0000040000057882 */ /* 0x000fe20000000000 */
[----:B------:R-:W-:Y:S01]  /*2840*/  IMAD.IADD R19, R5, 0x1, R3 ;  /* 0x0000000105137824 */ /* 0x000fe200078e0203 */
[----:B------:R-:W-:Y:S01]  /*2850*/  UIADD3 UR5, UPT, UPT, UR5, 0x1040, URZ ;  /* 0x0000104005057890 */ /* 0x000fe2000fffe0ff */
[----:B------:R-:W-:Y:S01]  /*2860*/  IMAD.MOV.U32 R18, RZ, RZ, R9 ;  /* 0x000000ffff127224 */ /* 0x000fe200078e0009 */
[----:B------:R-:W1:Y:S01]  /*2870*/  LDCU.64 UR8, c[0x0][0x388] ;  /* 0x00007100ff0877ac */ /* 0x000e620008000a00 */
[C---:B------:R-:W-:Y:S02]  /*2880*/  IMAD R29, R19.reuse, UR7, R4 ;  /* 0x00000007131d7c24 */ /* 0x040fe4000f8e0204 */
[----:B------:R-:W-:Y:S02]  /*2890*/  IMAD R19, R19, UR7, R6 ;  /* 0x0000000713137c24 */ /* 0x000fe4000f8e0206 */
[----:B------:R-:W-:-:S04]  /*28a0*/  VIADD R29, R29, 0x3 ;  /* 0x000000031d1d7836 */ /* 0x000fc80000000000 */
[C---:B------:R-:W-:Y:S01]  /*28b0*/  IMAD R23, R0.reuse, 0x8, R29 ;  /* 0x0000000800177824 */ /* 0x040fe200078e021d */
[----:B------:R-:W-:Y:S01]  /*28c0*/  LEA R27, R0, R29, 0x2 ;  /* 0x0000001d001b7211 */ /* 0x000fe200078e10ff */
[----:B0-----:R-:W-:-:S06]  /*28d0*/  ULEA UR5, UR6, UR5, 0x18 ;  /* 0x0000000506057291 */ /* 0x001fcc000f8ec0ff */
[----:B------:R-:W-:-:S05]  /*28e0*/  IADD3 R12, PT, PT, R4, UR5, RZ ;  /* 0x00000005040c7c10 */ /* 0x000fca000fffe0ff */
[----:B-1----:R-:W-:-:S07]  /*28f0*/  IMAD R25, R3, UR4, R12 ;  /* 0x0000000403197c24 */ /* 0x002fce000f8e020c */
.L_x_14:
[----:B0-----:R-:W0:Y:S01]  /*2900*/  LDS.U8 R26, [R25] ;  /* 0x00000000191a7984 */ /* 0x001e220000000000 */
[----:B------:R-:W-:Y:S01]  /*2910*/  IMAD R24, R0, 0x4, R25 ;  /* 0x0000000400187824 */ /* 0x000fe200078e0219 */
[C---:B------:R-:W-:Y:S01]  /*2920*/  IADD3 R14, PT, PT, R29.reuse, -0x1, RZ ;  /* 0xffffffff1d0e7810 */ /* 0x040fe20007ffe0ff */
[C---:B------:R-:W-:Y:S01]  /*2930*/  VIADD R20, R29.reuse, 0xfffffffd ;  /* 0xfffffffd1d147836 */ /* 0x040fe20000000000 */
[----:B------:R-:W1:Y:S01]  /*2940*/  LDS.U8 R22, [R25+0x1] ;  /* 0x0000010019167984 */ /* 0x000e620000000000 */
[----:B------:R-:W-:Y:S02]  /*2950*/  VIADD R12, R29, 0xfffffffe ;  /* 0xfffffffe1d0c7836 */ /* 0x000fe40000000000 */
[----:B------:R-:W-:Y:S01]  /*2960*/  VIADD R18, R18, 0x4 ;  /* 0x0000000412127836 */ /* 0x000fe20000000000 */
[----:B------:R-:W2:Y:S01]  /*2970*/  LDS.U8 R15, [R25+0x2] ;  /* 0x00000200190f7984 */ /* 0x000ea20000000000 */
[----:B------:R-:W-:-:S03]  /*2980*/  IADD3 R20, P0, PT, R20, UR8, RZ ;  /* 0x0000000814147c10 */ /* 0x000fc6000ff1e0ff */
[----:B------:R3:W4:Y:S01]  /*2990*/  LDS.U8 R17, [R25+0x3] ;  /* 0x0000030019117984 */ /* 0x0007220000000000 */
[----:B------:R-:W-:Y:S02]  /*29a0*/  IADD3.X R21, PT, PT, RZ, UR9, RZ, P0, !PT ;  /* 0x00000009ff157c10 */ /* 0x000fe400087fe4ff */
[----:B------:R-:W-:Y:S01]  /*29b0*/  IADD3 R12, P0, PT, R12, UR8, RZ ;  /* 0x000000080c0c7c10 */ /* 0x000fe2000ff1e0ff */
[----:B------:R-:W5:Y:S04]  /*29c0*/  LDS.U8 R16, [R24] ;  /* 0x0000000018107984 */ /* 0x000f680000000000 */
[----:B------:R-:W5:Y:S01]  /*29d0*/  LDS.U8 R28, [R24+0x1] ;  /* 0x00000100181c7984 */ /* 0x000f620000000000 */
[----:B------:R-:W-:Y:S02]  /*29e0*/  IMAD.X R13, RZ, RZ, UR9, P0 ;  /* 0x00000009ff0d7e24 */ /* 0x000fe400080e06ff */
[----:B---3--:R-:W-:Y:S01]  /*29f0*/  IMAD R25, R0, 0x10, R25 ;  /* 0x0000001000197824 */ /* 0x008fe200078e0219 */
[----:B0-----:R0:W-:Y:S04]  /*2a00*/  STG.E.U8 desc[UR10][R20.64], R26 ;  /* 0x0000001a14007986 */ /* 0x0011e8000c10110a */
[----:B-1----:R-:W-:Y:S04]  /*2a10*/  STG.E.U8 desc[UR10][R12.64], R22 ;  /* 0x000000160c007986 */ /* 0x002fe8000c10110a */
[----:B------:R-:W1:Y:S01]  /*2a20*/  LDS.U8 R22, [R24+0x2] ;  /* 0x0000020018167984 */ /* 0x000e620000000000 */
[----:B0-----:R-:W-:-:S02]  /*2a30*/  IADD3 R20, P0, PT, R14, UR8, RZ ;  /* 0x000000080e147c10 */ /* 0x001fc4000ff1e0ff */
[----:B------:R-:W-:-:S03]  /*2a40*/  IADD3 R26, PT, PT, R27, -0x3, RZ ;  /* 0xfffffffd1b1a7810 */ /* 0x000fc60007ffe0ff */
[----:B------:R-:W-:Y:S01]  /*2a50*/  IMAD.X R21, RZ, RZ, UR9, P0 ;  /* 0x00000009ff157e24 */ /* 0x000fe200080e06ff */
[----:B------:R-:W-:Y:S01]  /*2a60*/  IADD3 R14, P0, PT, R29, UR8, RZ ;  /* 0x000000081d0e7c10 */ /* 0x000fe2000ff1e0ff */
[----:B------:R-:W-:-:S03]  /*2a70*/  IMAD R29, R0, 0x10, R29 ;  /* 0x00000010001d7824 */ /* 0x000fc600078e021d */
[----:B--2---:R0:W-:Y:S02]  /*2a80*/  STG.E.U8 desc[UR10][R20.64], R15 ;  /* 0x0000000f14007986 */ /* 0x0041e4000c10110a */
[----:B0-----:R-:W-:Y:S01]  /*2a90*/  IMAD.X R15, RZ, RZ, UR9, P0 ;  /* 0x00000009ff0f7e24 */ /* 0x001fe200080e06ff */
[----:B------:R-:W-:Y:S01]  /*2aa0*/  IADD3 R12, P0, PT, R26, UR8, RZ ;  /* 0x000000081a0c7c10 */ /* 0x000fe2000ff1e0ff */
[----:B------:R-:W-:-:S03]  /*2ab0*/  VIADD R26, R27, 0xfffffffe ;  /* 0xfffffffe1b1a7836 */ /* 0x000fc60000000000 */
[----:B----4-:R0:W-:Y:S01]  /*2ac0*/  STG.E.U8 desc[UR10][R14.64], R17 ;  /* 0x000000110e007986 */ /* 0x0101e2000c10110a */
[----:B------:R-:W-:Y:S01]  /*2ad0*/  IMAD.X R13, RZ, RZ, UR9, P0 ;  /* 0x00000009ff0d7e24 */ /* 0x000fe200080e06ff */
[----:B------:R-:W-:Y:S02]  /*2ae0*/  IADD3 R20, P0, PT, R26, UR8, RZ ;  /* 0x000000081a147c10 */ /* 0x000fe4000ff1e0ff */
[----:B------:R-:W2:Y:S01]  /*2af0*/  LDS.U8 R17, [R24+0x3] ;  /* 0x0000030018117984 */ /* 0x000ea20000000000 */
[----:B------:R-:W-:Y:S02]  /*2b00*/  LEA R26, R0, R24, 0x2 ;  /* 0x00000018001a7211 */ /* 0x000fe400078e10ff */
[----:B------:R-:W-:Y:S01]  /*2b10*/  IMAD.X R21, RZ, RZ, UR9, P0 ;  /* 0x00000009ff157e24 */ /* 0x000fe200080e06ff */
[----:B-----5:R3:W-:Y:S04]  /*2b20*/  STG.E.U8 desc[UR10][R12.64], R16 ;  /* 0x000000100c007986 */ /* 0x0207e8000c10110a */
[----:B------:R-:W4:Y:S01]  /*2b30*/  LDS.U8 R13, [R26] ;  /* 0x000000001a0d7984 */ /* 0x000f220000000000 */
[----:B0-----:R-:W-:-:S03]  /*2b40*/  VIADD R14, R27, 0xffffffff ;  /* 0xffffffff1b0e7836 */ /* 0x001fc60000000000 */
[----:B------:R-:W0:Y:S02]  /*2b50*/  LDS.U8 R24, [R26+0x1] ;  /* 0x000001001a187984 */ /* 0x000e240000000000 */
[----:B------:R-:W-:Y:S02]  /*2b60*/  IADD3 R14, P0, PT, R14, UR8, RZ ;  /* 0x000000080e0e7c10 */ /* 0x000fe4000ff1e0ff */
[----:B------:R-:W-:Y:S01]  /*2b70*/  STG.E.U8 desc[UR10][R20.64], R28 ;  /* 0x0000001c14007986 */ /* 0x000fe2000c10110a */
[C---:B---3--:R-:W-:Y:S01]  /*2b80*/  VIADD R16, R23.reuse, 0xfffffffd ;  /* 0xfffffffd17107836 */ /* 0x048fe20000000000 */
[----:B------:R-:W-:Y:S02]  /*2b90*/  IADD3.X R15, PT, PT, RZ, UR9, RZ, P0, !PT ;  /* 0x00000009ff0f7c10 */ /* 0x000fe400087fe4ff */
[----:B------:R-:W3:Y:S01]  /*2ba0*/  LDS.U8 R20, [R26+0x2] ;  /* 0x000002001a147984 */ /* 0x000ee20000000000 */
[----:B------:R-:W-:-:S03]  /*2bb0*/  IADD3 R12, PT, PT, R23, -0x2, RZ ;  /* 0xfffffffe170c7810 */ /* 0x000fc60007ffe0ff */
[----:B-1----:R1:W-:Y:S04]  /*2bc0*/  STG.E.U8 desc[UR10][R14.64], R22 ;  /* 0x000000160e007986 */ /* 0x0023e8000c10110a */
[----:B------:R5:W3:Y:S01]  /*2bd0*/  LDS.U8 R21, [R26+0x3] ;  /* 0x000003001a157984 */ /* 0x000ae20000000000 */
[----:B-1----:R-:W-:Y:S01]  /*2be0*/  IADD3 R14, P0, PT, R27, UR8, RZ ;  /* 0x000000081b0e7c10 */ /* 0x002fe2000ff1e0ff */
[----:B------:R-:W-:Y:S02]  /*2bf0*/  IMAD R22, R0, 0x4, R26 ;  /* 0x0000000400167824 */ /* 0x000fe400078e021a */
[----:B-----5:R-:W-:Y:S02]  /*2c00*/  VIADD R26, R23, 0xffffffff ;  /* 0xffffffff171a7836 */ /* 0x020fe40000000000 */
[----:B------:R-:W-:Y:S01]  /*2c10*/  IMAD.X R15, RZ, RZ, UR9, P0 ;  /* 0x00000009ff0f7e24 */ /* 0x000fe200080e06ff */
[----:B------:R-:W-:Y:S01]  /*2c20*/  IADD3 R16, P0, PT, R16, UR8, RZ ;  /* 0x0000000810107c10 */ /* 0x000fe2000ff1e0ff */
[----:B------:R-:W1:Y:S01]  /*2c30*/  LDS.U8 R28, [R22] ;  /* 0x00000000161c7984 */ /* 0x000e620000000000 */
[----:B------:R-:W-:-:S03]  /*2c40*/  IMAD R27, R0, 0x10, R27 ;  /* 0x00000010001b7824 */ /* 0x000fc600078e021b */
[----:B--2---:R2:W-:Y:S02]  /*2c50*/  STG.E.U8 desc[UR10][R14.64], R17 ;  /* 0x000000110e007986 */ /* 0x0045e4000c10110a */
[----:B--2---:R-:W-:Y:S01]  /*2c60*/  IMAD.X R17, RZ, RZ, UR9, P0 ;  /* 0x00000009ff117e24 */ /* 0x004fe200080e06ff */
[----:B------:R-:W-:-:S04]  /*2c70*/  IADD3 R12, P0, PT, R12, UR8, RZ ;  /* 0x000000080c0c7c10 */ /* 0x000fc8000ff1e0ff */
[----:B----4-:R2:W-:Y:S02]  /*2c80*/  STG.E.U8 desc[UR10][R16.64], R13 ;  /* 0x0000000d10007986 */ /* 0x0105e4000c10110a */
[----:B--2---:R-:W-:Y:S02]  /*2c90*/  IADD3.X R13, PT, PT, RZ, UR9, RZ, P0, !PT ;  /* 0x00000009ff0d7c10 */ /* 0x004fe400087fe4ff */
[----:B------:R-:W-:Y:S02]  /*2ca0*/  IADD3 R14, P0, PT, R26, UR8, RZ ;  /* 0x000000081a0e7c10 */ /* 0x000fe4000ff1e0ff */
[----:B------:R-:W-:Y:S03]  /*2cb0*/  LDS.U8 R26, [R22+0x2] ;  /* 0x00000200161a7984 */ /* 0x000fe60000000000 */
[----:B------:R-:W-:Y:S01]  /*2cc0*/  IMAD.X R15, RZ, RZ, UR9, P0 ;  /* 0x00000009ff0f7e24 */ /* 0x000fe200080e06ff */
[----:B0-----:R0:W-:Y:S01]  /*2cd0*/  STG.E.U8 desc[UR10][R12.64], R24 ;  /* 0x000000180c007986 */ /* 0x0011e2000c10110a */
[----:B------:R-:W-:-:S02]  /*2ce0*/  IADD3 R16, P0, PT, R23, UR8, RZ ;  /* 0x0000000817107c10 */ /* 0x000fc4000ff1e0ff */
[----:B------:R-:W-:Y:S01]  /*2cf0*/  LEA R23, R0, R23, 0x4 ;  /* 0x0000001700177211 */ /* 0x000fe200078e20ff */
[----:B------:R-:W2:Y:S02]  /*2d00*/  LDS.U8 R24, [R22+0x1] ;  /* 0x0000010016187984 */ /* 0x000ea40000000000 */
[----:B------:R-:W-:Y:S02]  /*2d10*/  IMAD.X R17, RZ, RZ, UR9, P0 ;  /* 0x00000009ff117e24 */ /* 0x000fe400080e06ff */
[----:B------:R-:W4:Y:S04]  /*2d20*/  LDS.U8 R22, [R22+0x3] ;  /* 0x0000030016167984 */ /* 0x000f280000000000 */
[----:B---3--:R3:W-:Y:S01]  /*2d30*/  STG.E.U8 desc[UR10][R14.64], R20 ;  /* 0x000000140e007986 */ /* 0x0087e2000c10110a */
[----:B0-----:R-:W-:-:S03]  /*2d40*/  VIADD R12, R19, 0xfffffffe ;  /* 0xfffffffe130c7836 */ /* 0x001fc60000000000 */
[----:B------:R0:W-:Y:S01]  /*2d50*/  STG.E.U8 desc[UR10][R16.64], R21 ;  /* 0x0000001510007986 */ /* 0x0001e2000c10110a */
[C---:B---3--:R-:W-:Y:S02]  /*2d60*/  IADD3 R20, PT, PT, R19.reuse, -0x3, RZ ;  /* 0xfffffffd13147810 */ /* 0x048fe40007ffe0ff */
[C---:B------:R-:W-:Y:S02]  /*2d70*/  IADD3 R14, P1, PT, R19.reuse, UR8, RZ ;  /* 0x00000008130e7c10 */ /* 0x040fe4000ff3e0ff */
[----:B------:R-:W-:Y:S01]  /*2d80*/  IADD3 R20, P0, PT, R20, UR8, RZ ;  /* 0x0000000814147c10 */ /* 0x000fe2000ff1e0ff */
[----:B0-----:R-:W-:Y:S01]  /*2d90*/  VIADD R16, R19, 0xffffffff ;  /* 0xffffffff13107836 */ /* 0x001fe20000000000 */
[----:B------:R-:W-:Y:S02]  /*2da0*/  IADD3.X R15, PT, PT, RZ, UR9, RZ, P1, !PT ;  /* 0x00000009ff0f7c10 */ /* 0x000fe40008ffe4ff */
[----:B------:R-:W-:Y:S02]  /*2db0*/  IADD3.X R21, PT, PT, RZ, UR9, RZ, P0, !PT ;  /* 0x00000009ff157c10 */ /* 0x000fe400087fe4ff */
[----:B------:R-:W-:-:S02]  /*2dc0*/  IADD3 R12, P0, PT, R12, UR8, RZ ;  /* 0x000000080c0c7c10 */ /* 0x000fc4000ff1e0ff */
[----:B------:R-:W-:Y:S01]  /*2dd0*/  LEA R19, R0, R19, 0x4 ;  /* 0x0000001300137211 */ /* 0x000fe200078e20ff */
[----:B-1----:R0:W-:Y:S02]  /*2de0*/  STG.E.U8 desc[UR10][R20.64], R28 ;  /* 0x0000001c14007986 */ /* 0x0021e4000c10110a */
[----:B------:R-:W-:Y:S01]  /*2df0*/  IMAD.X R13, RZ, RZ, UR9, P0 ;  /* 0x00000009ff0d7e24 */ /* 0x000fe200080e06ff */
[----:B------:R-:W-:-:S04]  /*2e00*/  IADD3 R16, P0, PT, R16, UR8, RZ ;  /* 0x0000000810107c10 */ /* 0x000fc8000ff1e0ff */
[----:B--2---:R0:W-:Y:S01]  /*2e10*/  STG.E.U8 desc[UR10][R12.64], R24 ;  /* 0x000000180c007986 */ /* 0x0041e2000c10110a */
[----:B------:R-:W-:Y:S01]  /*2e20*/  IMAD.X R17, RZ, RZ, UR9, P0 ;  /* 0x00000009ff117e24 */ /* 0x000fe200080e06ff */
[----:B------:R-:W-:-:S04]  /*2e30*/  ISETP.NE.AND P0, PT, R18, RZ, PT ;  /* 0x000000ff1200720c */ /* 0x000fc80003f05270 */
[----:B------:R0:W-:Y:S04]  /*2e40*/  STG.E.U8 desc[UR10][R16.64], R26 ;  /* 0x0000001a10007986 */ /* 0x0001e8000c10110a */
[----:B----4-:R0:W-:Y:S05]  /*2e50*/  STG.E.U8 desc[UR10][R14.64], R22 ;  /* 0x000000160e007986 */ /* 0x0101ea000c10110a */
[----:B------:R-:W-:Y:S05]  /*2e60*/  @P0 BRA `(.L_x_14) ;  /* 0xfffffff800a40947 */ /* 0x000fea000383ffff */
[----:B0-----:R-:W-:-:S07]  /*2e70*/  IMAD.MOV.U32 R13, RZ, RZ, R7 ;  /* 0x000000ffff0d7224 */ /* 0x001fce00078e0007 */
.L_x_13:
[----:B------:R-:W-:-:S13]  /*2e80*/  ISETP.NE.AND P0, PT, R8, RZ, PT ;  /* 0x000000ff0800720c */ /* 0x000fda0003f05270 */
[----:B------:R-:W-:Y:S05]  /*2e90*/  @!P0 BRA `(.L_x_12) ;  /* 0x00000004002c8947 */ /* 0x000fea0003800000 */
[----:B------:R-:W0:Y:S01]  /*2ea0*/  S2UR UR6, SR_CgaCtaId ;  /* 0x00000000000679c3 */ /* 0x000e220000008800 */
[----:B------:R-:W-:Y:S01]  /*2eb0*/  UMOV UR5, 0x400 ;  /* 0x0000040000057882 */ /* 0x000fe20000000000 */
[----:B------:R-:W-:Y:S01]  /*2ec0*/  IMAD R21, R0, R13, RZ ;  /* 0x0000000d00157224 */ /* 0x000fe200078e02ff */
[----:B------:R-:W-:-:S04]  /*2ed0*/  UIADD3 UR5, UPT, UPT, UR5, 0x1040, URZ ;  /* 0x0000104005057890 */ /* 0x000fc8000fffe0ff */
[----:B------:R-:W-:-:S04]  /*2ee0*/  IADD3 R12, PT, PT, R11, R21, RZ ;  /* 0x000000150b0c7210 */ /* 0x000fc80007ffe0ff */
[C---:B------:R-:W-:Y:S01]  /*2ef0*/  IADD3 R16, PT, PT, R12.reuse, 0x3, RZ ;  /* 0x000000030c107810 */ /* 0x040fe20007ffe0ff */
[C---:B------:R-:W-:Y:S02]  /*2f00*/  VIADD R14, R12.reuse, 0x2 ;  /* 0x000000020c0e7836 */ /* 0x040fe40000000000 */
[----:B------:R-:W-:Y:S01]  /*2f10*/  VIADD R13, R12, 0x1 ;  /* 0x000000010c0d7836 */ /* 0x000fe20000000000 */
[----:B0-----:R-:W-:Y:S01]  /*2f20*/  ULEA UR5, UR6, UR5, 0x18 ;  /* 0x0000000506057291 */ /* 0x001fe2000f8ec0ff */
[----:B------:R-:W0:Y:S05]  /*2f30*/  LDCU.64 UR6, c[0x0][0x388] ;  /* 0x00007100ff0677ac */ /* 0x000e2a0008000a00 */
[----:B------:R-:W-:-:S05]  /*2f40*/  IADD3 R20, PT, PT, R10, UR5, R21 ;  /* 0x000000050a147c10 */ /* 0x000fca000fffe015 */
[----:B------:R-:W1:Y:S04]  /*2f50*/  LDS.U8 R23, [R20] ;  /* 0x0000000014177984 */ /* 0x000e680000000000 */
[----:B------:R-:W2:Y:S04]  /*2f60*/  LDS.U8 R25, [R20+0x1] ;  /* 0x0000010014197984 */ /* 0x000ea80000000000 */
[----:B------:R-:W3:Y:S01]  /*2f70*/  LDS.U8 R27, [R20+0x2] ;  /* 0x00000200141b7984 */ /* 0x000ee20000000000 */
[----:B0-----:R-:W-:Y:S02]  /*2f80*/  IADD3 R18, P0, PT, R12, UR6, RZ ;  /* 0x000000060c127c10 */ /* 0x001fe4000ff1e0ff */
[----:B------:R-:W-:Y:S01]  /*2f90*/  IADD3 R12, P1, PT, R13, UR6, RZ ;  /* 0x000000060d0c7c10 */ /* 0x000fe2000ff3e0ff */
[----:B------:R-:W0:Y:S01]  /*2fa0*/  LDS.U8 R29, [R20+0x3] ;  /* 0x00000300141d7984 */ /* 0x000e220000000000 */
[----:B------:R-:W-:Y:S01]  /*2fb0*/  IADD3 R16, P2, PT, R16, UR6, RZ ;  /* 0x0000000610107c10 */ /* 0x000fe2000ff5e0ff */
[----:B------:R-:W-:Y:S01]  /*2fc0*/  IMAD.X R19, RZ, RZ, UR7, P0 ;  /* 0x00000007ff137e24 */ /* 0x000fe200080e06ff */
[----:B------:R-:W-:Y:S01]  /*2fd0*/  IADD3 R14, P0, PT, R14, UR6, RZ ;  /* 0x000000060e0e7c10 */ /* 0x000fe2000ff1e0ff */
[----:B------:R-:W-:-:S02]  /*2fe0*/  IMAD.X R13, RZ, RZ, UR7, P1 ;  /* 0x00000007ff0d7e24 */ /* 0x000fc400088e06ff */
[----:B------:R-:W-:Y:S01]  /*2ff0*/  IMAD.X R17, RZ, RZ, UR7, P2 ;  /* 0x00000007ff117e24 */ /* 0x000fe200090e06ff */
[----:B------:R-:W-:Y:S02]  /*3000*/  IADD3.X R15, PT, PT, RZ, UR7, RZ, P0, !PT ;  /* 0x00000007ff0f7c10 */ /* 0x000fe400087fe4ff */
[----:B------:R-:W-:Y:S01]  /*3010*/  ISETP.NE.AND P0, PT, R8, 0x1, PT ;  /* 0x000000010800780c */ /* 0x000fe20003f05270 */
[----:B-1----:R1:W-:Y:S04]  /*3020*/  STG.E.U8 desc[UR10][R18.64], R23 ;  /* 0x0000001712007986 */ /* 0x0023e8000c10110a */
[----:B--2---:R1:W-:Y:S04]  /*3030*/  STG.E.U8 desc[UR10][R12.64], R25 ;  /* 0x000000190c007986 */ /* 0x0043e8000c10110a */
[----:B---3--:R1:W-:Y:S04]  /*3040*/  STG.E.U8 desc[UR10][R14.64], R27 ;  /* 0x0000001b0e007986 */ /* 0x0083e8000c10110a */
[----:B0-----:R1:W-:Y:S01]  /*3050*/  STG.E.U8 desc[UR10][R16.64], R29 ;  /* 0x0000001d10007986 */ /* 0x0013e2000c10110a */
[----:B------:R-:W-:Y:S05]  /*3060*/  @!P0 BRA `(.L_x_12) ;  /* 0x0000000000b88947 */ /* 0x000fea0003800000 */
[----:B-1----:R-:W-:-:S05]  /*3070*/  IMAD R12, R0, 0x4, R21 ;  /* 0x00000004000c7824 */ /* 0x002fca00078e0215 */
[----:B------:R-:W-:Y:S02]  /*3080*/  IADD3 R20, PT, PT, R10, UR5, R12 ;  /* 0x000000050a147c10 */ /* 0x000fe4000fffe00c */
[----:B------:R-:W-:-:S03]  /*3090*/  IADD3 R12, PT, PT, R11, R12, RZ ;  /* 0x0000000c0b0c7210 */ /* 0x000fc60007ffe0ff */
[----:B------:R-:W0:Y:S01]  /*30a0*/  LDS.U8 R27, [R20] ;  /* 0x00000000141b7984 */ /* 0x000e220000000000 */
[C---:B------:R-:W-:Y:S01]  /*30b0*/  IADD3 R18, P0, PT, R12.reuse, UR6, RZ ;  /* 0x000000060c127c10 */ /* 0x040fe2000ff1e0ff */
[C---:B------:R-:W-:Y:S01]  /*30c0*/  VIADD R14, R12.reuse, 0x2 ;  /* 0x000000020c0e7836 */ /* 0x040fe20000000000 */
[C---:B------:R-:W-:Y:S01]  /*30d0*/  IADD3 R16, PT, PT, R12.reuse, 0x3, RZ ;  /* 0x000000030c107810 */ /* 0x040fe20007ffe0ff */
[----:B------:R-:W1:Y:S01]  /*30e0*/  LDS.U8 R25, [R20+0x1] ;  /* 0x0000010014197984 */ /* 0x000e620000000000 */
[----:B------:R-:W-:Y:S02]  /*30f0*/  VIADD R13, R12, 0x1 ;  /* 0x000000010c0d7836 */ /* 0x000fe40000000000 */
[----:B------:R-:W-:Y:S01]  /*3100*/  IMAD.X R19, RZ, RZ, UR7, P0 ;  /* 0x00000007ff137e24 */ /* 0x000fe200080e06ff */
[----:B------:R-:W2:Y:S01]  /*3110*/  LDS.U8 R23, [R20+0x2] ;  /* 0x0000020014177984 */ /* 0x000ea20000000000 */
[----:B------:R-:W-:Y:S02]  /*3120*/  IADD3 R14, P0, PT, R14, UR6, RZ ;  /* 0x000000060e0e7c10 */ /* 0x000fe4000ff1e0ff */
[----:B------:R-:W-:Y:S01]  /*3130*/  IADD3 R12, P1, PT, R13, UR6, RZ ;  /* 0x000000060d0c7c10 */ /* 0x000fe2000ff3e0ff */
[----:B------:R-:W3:Y:S01]  /*3140*/  LDS.U8 R29, [R20+0x3] ;  /* 0x00000300141d7984 */ /* 0x000ee20000000000 */
[----:B------:R-:W-:-:S02]  /*3150*/  IADD3.X R15, PT, PT, RZ, UR7, RZ, P0, !PT ;  /* 0x00000007ff0f7c10 */ /* 0x000fc400087fe4ff */
[----:B------:R-:W-:Y:S01]  /*3160*/  ISETP.NE.AND P0, PT, R8, 0x2, PT ;  /* 0x000000020800780c */ /* 0x000fe20003f05270 */
[----:B------:R-:W-:Y:S01]  /*3170*/  IMAD.X R13, RZ, RZ, UR7, P1 ;  /* 0x00000007ff0d7e24 */ /* 0x000fe200088e06ff */
[----:B------:R-:W-:-:S05]  /*3180*/  IADD3 R16, P2, PT, R16, UR6, RZ ;  /* 0x0000000610107c10 */ /* 0x000fca000ff5e0ff */
[----:B------:R-:W-:Y:S01]  /*3190*/  IMAD.X R17, RZ, RZ, UR7, P2 ;  /* 0x00000007ff117e24 */ /* 0x000fe200090e06ff */
[----:B0-----:R0:W-:Y:S04]  /*31a0*/  STG.E.U8 desc[UR10][R18.64], R27 ;  /* 0x0000001b12007986 */ /* 0x0011e8000c10110a */
[----:B-1----:R0:W-:Y:S04]  /*31b0*/  STG.E.U8 desc[UR10][R12.64], R25 ;  /* 0x000000190c007986 */ /* 0x0021e8000c10110a */
[----:B--2---:R0:W-:Y:S04]  /*31c0*/  STG.E.U8 desc[UR10][R14.64], R23 ;  /* 0x000000170e007986 */ /* 0x0041e8000c10110a */
[----:B---3--:R0:W-:Y:S01]  /*31d0*/  STG.E.U8 desc[UR10][R16.64], R29 ;  /* 0x0000001d10007986 */ /* 0x0081e2000c10110a */
[----:B------:R-:W-:Y:S05]  /*31e0*/  @!P0 BRA `(.L_x_12) ;  /* 0x0000000000588947 */ /* 0x000fea0003800000 */
[----:B------:R-:W-:-:S05]  /*31f0*/  IMAD R21, R0, 0x8, R21 ;  /* 0x0000000800157824 */ /* 0x000fca00078e0215 */
[----:B0-----:R-:W-:Y:S02]  /*3200*/  IADD3 R18, PT, PT, R10, UR5, R21 ;  /* 0x000000050a127c10 */ /* 0x001fe4000fffe015 */
[----:B------:R-:W-:-:S03]  /*3210*/  IADD3 R11, PT, PT, R11, R21, RZ ;  /* 0x000000150b0b7210 */ /* 0x000fc60007ffe0ff */
[----:B------:R-:W0:Y:S01]  /*3220*/  LDS.U8 R19, [R18] ;  /* 0x0000000012137984 */ /* 0x000e220000000000 */
[C---:B------:R-:W-:Y:S01]  /*3230*/  IADD3 R16, PT, PT, R11.reuse, 0x3, RZ ;  /* 0x000000030b107810 */ /* 0x040fe20007ffe0ff */
[C---:B------:R-:W-:Y:S01]  /*3240*/  VIADD R12, R11.reuse, 0x1 ;  /* 0x000000010b0c7836 */ /* 0x040fe20000000000 */
[C---:B------:R-:W-:Y:S01]  /*3250*/  IADD3 R10, P0, PT, R11.reuse, UR6, RZ ;  /* 0x000000060b0a7c10 */ /* 0x040fe2000ff1e0ff */
[----:B------:R-:W1:Y:S01]  /*3260*/  LDS.U8 R23, [R18+0x1] ;  /* 0x0000010012177984 */ /* 0x000e620000000000 */
[----:B------:R-:W-:Y:S01]  /*3270*/  VIADD R14, R11, 0x2 ;  /* 0x000000020b0e7836 */ /* 0x000fe20000000000 */
[----:B------:R-:W-:Y:S02]  /*3280*/  IADD3 R16, P3, PT, R16, UR6, RZ ;  /* 0x0000000610107c10 */ /* 0x000fe4000ff7e0ff */
[----:B------:R-:W2:Y:S01]  /*3290*/  LDS.U8 R25, [R18+0x2] ;  /* 0x0000020012197984 */ /* 0x000ea20000000000 */
[----:B------:R-:W-:Y:S01]  /*32a0*/  IADD3 R12, P1, PT, R12, UR6, RZ ;  /* 0x000000060c0c7c10 */ /* 0x000fe2000ff3e0ff */
[----:B------:R-:W-:Y:S01]  /*32b0*/  IMAD.X R11, RZ, RZ, UR7, P0 ;  /* 0x00000007ff0b7e24 */ /* 0x000fe200080e06ff */
[----:B------:R-:W-:Y:S01]  /*32c0*/  IADD3 R14, P2, PT, R14, UR6, RZ ;  /* 0x000000060e0e7c10 */ /* 0x000fe2000ff5e0ff */
[----:B------:R-:W3:Y:S01]  /*32d0*/  LDS.U8 R27, [R18+0x3] ;  /* 0x00000300121b7984 */ /* 0x000ee20000000000 */
[----:B------:R-:W-:-:S02]  /*32e0*/  IMAD.X R17, RZ, RZ, UR7, P3 ;  /* 0x00000007ff117e24 */ /* 0x000fc400098e06ff */
[----:B------:R-:W-:Y:S01]  /*32f0*/  IMAD.X R13, RZ, RZ, UR7, P1 ;  /* 0x00000007ff0d7e24 */ /* 0x000fe200088e06ff */
[----:B------:R-:W-:Y:S01]  /*3300*/  IADD3.X R15, PT, PT, RZ, UR7, RZ, P2, !PT ;  /* 0x00000007ff0f7c10 */ /* 0x000fe200097fe4ff */
[----:B0-----:R0:W-:Y:S04]  /*3310*/  STG.E.U8 desc[UR10][R10.64], R19 ;  /* 0x000000130a007986 */ /* 0x0011e8000c10110a */
[----:B-1----:R0:W-:Y:S04]  /*3320*/  STG.E.U8 desc[UR10][R12.64], R23 ;  /* 0x000000170c007986 */ /* 0x0021e8000c10110a */
[----:B--2---:R0:W-:Y:S04]  /*3330*/  STG.E.U8 desc[UR10][R14.64], R25 ;  /* 0x000000190e007986 */ /* 0x0041e8000c10110a */
[----:B---3--:R0:W-:Y:S02]  /*3340*/  STG.E.U8 desc[UR10][R16.64], R27 ;  /* 0x0000001b10007986 */ /* 0x0081e4000c10110a */
.L_x_12:
[----:B------:R-:W-:-:S04]  /*3350*/  IADD3 R3, PT, PT, R3, 0x1, RZ ;  /* 0x0000000103037810 */ /* 0x000fc80007ffe0ff */
[----:B------:R-:W-:-:S13]  /*3360*/  ISETP.NE.AND P0, PT, R3, R0, PT ;  /* 0x000000000300720c */ /* 0x000fda0003f05270 */
[----:B------:R-:W-:Y:S05]  /*3370*/  @P0 BRA `(.L_x_15) ;  /* 0xfffffff400040947 */ /* 0x000fea000383ffff */
[----:B------:R-:W-:Y:S05]  /*3380*/  EXIT ;  /* 0x000000000000794d */ /* 0x000fea0003800000 */
.L_x_16:
[----:B------:R-:W-:-:S00]  /*3390*/  BRA `(.L_x_16) ;  /* 0xfffffffc00fc7947 */ /* 0x000fc0000383ffff */
[----:B------:R-:W-:-:S00]  /*33a0*/  NOP ;  /* 0x0000000000007918 */ /* 0x000fc00000000000 */
        /* <DEDUP_REMOVED lines=13> */
.L_x_67:


//--------------------- .text._Z15SharedMem_rerowPhS_ii --------------------------
	.section	.text._Z15SharedMem_rerowPhS_ii,"ax",@progbits
	.align	128
        .global         _Z15SharedMem_rerowPhS_ii
        .type           _Z15SharedMem_rerowPhS_ii,@function
        .size           _Z15SharedMem_rerowPhS_ii,(.L_x_68 - _Z15SharedMem_rerowPhS_ii)
        .other          _Z15SharedMem_rerowPhS_ii,@"STO_CUDA_ENTRY STV_DEFAULT"
_Z15SharedMem_rerowPhS_ii:
.text._Z15SharedMem_rerowPhS_ii:
[----:B------:R-:W-:Y:S01]  /*0000*/  LDC R1, c[0x0][0x37c] ;  /* 0x0000df00ff017b82 */ /* 0x000fe20000000800 */
[----:B------:R-:W0:Y:S01]  /*0010*/  LDCU UR5, c[0x0][0x394] ;  /* 0x00007280ff0577ac */ /* 0x000e220008000800 */
[----:B------:R-:W1:Y:S06]  /*0020*/  S2R R4, SR_TID.X ;  /* 0x0000000000047919 */ /* 0x000e6c0000002100 */
[----:B------:R-:W2:Y:S01]  /*0030*/  S2UR UR4, SR_CTAID.X ;  /* 0x00000000000479c3 */ /* 0x000ea20000002500 */
[----:B------:R-:W3:Y:S07]  /*0040*/  LDCU.64 UR8, c[0x0][0x358] ;  /* 0x00006b00ff0877ac */ /* 0x000eee0008000a00 */
[----:B------:R-:W2:Y:S01]  /*0050*/  LDC R3, c[0x0][0x360] ;  /* 0x0000d800ff037b82 */ /* 0x000ea20000000800 */
[----:B0-----:R-:W-:-:S04]  /*0060*/  IMAD.U32 R0, RZ, RZ, UR5 ;  /* 0x00000005ff007e24 */ /* 0x001fc8000f8e00ff */
[C---:B------:R-:W-:Y:S01]  /*0070*/  VIADD R9, R0.reuse, 0x4 ;  /* 0x0000000400097836 */ /* 0x040fe20000000000 */
[----:B------:R-:W-:-:S03]  /*0080*/  ISETP.GE.AND P0, PT, R0, 0x1, PT ;  /* 0x000000010000780c */ /* 0x000fc60003f06270 */
[----:B-1----:R-:W-:Y:S02]  /*0090*/  IMAD R9, R9, R4, RZ ;  /* 0x0000000409097224 */ /* 0x002fe400078e02ff */
[----:B--2---:R-:W-:-:S08]  /*00a0*/  IMAD R2, R3, UR4, R4 ;  /* 0x0000000403027c24 */ /* 0x004fd0000f8e0204 */
[----:B---3--:R-:W-:Y:S05]  /*00b0*/  @!P0 BRA `(.L_x_17) ;  /* 0x0000000800bc8947 */ /* 0x008fea0003800000 */
[C---:B------:R-:W-:Y:S01]  /*00c0*/  ISETP.GE.U32.AND P1, PT, R0.reuse, 0x10, PT ;  /* 0x000000100000780c */ /* 0x040fe20003f26070 */
[----:B------:R-:W-:Y:S01]  /*00d0*/  IMAD.MOV.U32 R4, RZ, RZ, RZ ;  /* 0x000000ffff047224 */ /* 0x000fe200078e00ff */
[----:B------:R-:W-:-:S04]  /*00e0*/  LOP3.LUT R3, R0, 0xf, RZ, 0xc0, !PT ;  /* 0x0000000f00037812 */ /* 0x000fc800078ec0ff */
[----:B------:R-:W-:-:S07]  /*00f0*/  ISETP.NE.AND P0, PT, R3, RZ, PT ;  /* 0x000000ff0300720c */ /* 0x000fce0003f05270 */
[----:B------:R-:W-:Y:S06]  /*0100*/  @!P1 BRA `(.L_x_18) ;  /* 0x0000000400349947 */ /* 0x000fec0003800000 */
[----:B------:R-:W0:Y:S01]  /*0110*/  S2UR UR5, SR_CgaCtaId ;  /* 0x00000000000579c3 */ /* 0x000e220000008800 */
[----:B------:R-:W1:Y:S01]  /*0120*/  LDCU UR6, c[0x0][0x390] ;  /* 0x00007200ff0677ac */ /* 0x000e620008000800 */
[----:B------:R-:W-:Y:S01]  /*0130*/  LOP3.LUT R4, R0, 0x7ffffff0, RZ, 0xc0, !PT ;  /* 0x7ffffff000047812 */ /* 0x000fe200078ec0ff */
[----:B------:R-:W-:Y:S01]  /*0140*/  IMAD.MOV.U32 R5, RZ, RZ, RZ ;  /* 0x000000ffff057224 */ /* 0x000fe200078e00ff */
[----:B------:R-:W-:Y:S01]  /*0150*/  UMOV UR4, 0x400 ;  /* 0x0000040000047882 */ /* 0x000fe20000000000 */
[----:B------:R-:W2:Y:S01]  /*0160*/  LDCU.64 UR10, c[0x0][0x380] ;  /* 0x00007000ff0a77ac */ /* 0x000ea20008000a00 */
[----:B0-----:R-:W-:Y:S02]  /*0170*/  ULEA UR4, UR5, UR4, 0x18 ;  /* 0x0000000405047291 */ /* 0x001fe4000f8ec0ff */
[----:B-12---:R-:W-:-:S12]  /*0180*/  USHF.R.S32.HI UR5, URZ, 0x1f, UR6 ;  /* 0x0000001fff057899 */ /* 0x006fd80008011406 */
.L_x_19:
[----:B0-----:R-:W-:-:S05]  /*0190*/  IMAD R6, R5, UR6, R2 ;  /* 0x0000000605067c24 */ /* 0x001fca000f8e0202 */
[----:B------:R-:W-:-:S04]  /*01a0*/  IADD3 R22, P1, PT, R6, UR10, RZ ;  /* 0x0000000a06167c10 */ /* 0x000fc8000ff3e0ff */
[----:B------:R-:W-:Y:S02]  /*01b0*/  LEA.HI.X.SX32 R23, R6, UR11, 0x1, P1 ;  /* 0x0000000b06177c11 */ /* 0x000fe400088f0eff */
[----:B------:R-:W-:-:S03]  /*01c0*/  IADD3 R14, P1, PT, R22, UR6, RZ ;  /* 0x00000006160e7c10 */ /* 0x000fc6000ff3e0ff */
[----:B------:R-:W2:Y:S01]  /*01d0*/  LDG.E.U8 R7, desc[UR8][R22.64] ;  /* 0x0000000816077981 */ /* 0x000ea2000c1e1100 */
[----:B------:R-:W-:Y:S02]  /*01e0*/  IADD3.X R15, PT, PT, R23, UR5, RZ, P1, !PT ;  /* 0x00000005170f7c10 */ /* 0x000fe40008ffe4ff */
[----:B------:R-:W-:-:S03]  /*01f0*/  IADD3 R28, P1, PT, R14, UR6, RZ ;  /* 0x000000060e1c7c10 */ /* 0x000fc6000ff3e0ff */
[----:B------:R0:W3:Y:S01]  /*0200*/  LDG.E.U8 R6, desc[UR8][R14.64] ;  /* 0x000000080e067981 */ /* 0x0000e2000c1e1100 */
[----:B------:R-:W-:Y:S02]  /*0210*/  IADD3.X R29, PT, PT, R15, UR5, RZ, P1, !PT ;  /* 0x000000050f1d7c10 */ /* 0x000fe40008ffe4ff */
[----:B------:R-:W-:-:S03]  /*0220*/  IADD3 R26, P1, PT, R28, UR6, RZ ;  /* 0x000000061c1a7c10 */ /* 0x000fc6000ff3e0ff */
[----:B------:R-:W4:Y:S01]  /*0230*/  LDG.E.U8 R28, desc[UR8][R28.64] ;  /* 0x000000081c1c7981 */ /* 0x000f22000c1e1100 */
[----:B------:R-:W-:Y:S02]  /*0240*/  IADD3.X R27, PT, PT, R29, UR5, RZ, P1, !PT ;  /* 0x000000051d1b7c10 */ /* 0x000fe40008ffe4ff */
[----:B------:R-:W-:-:S04]  /*0250*/  IADD3 R12, P1, PT, R26, UR6, RZ ;  /* 0x000000061a0c7c10 */ /* 0x000fc8000ff3e0ff */
[----:B------:R-:W-:Y:S02]  /*0260*/  IADD3.X R13, PT, PT, R27, UR5, RZ, P1, !PT ;  /* 0x000000051b0d7c10 */ /* 0x000fe40008ffe4ff */
[----:B------:R-:W-:Y:S01]  /*0270*/  IADD3 R20, P1, PT, R12, UR6, RZ ;  /* 0x000000060c147c10 */ /* 0x000fe2000ff3e0ff */
[----:B------:R-:W5:Y:S03]  /*0280*/  LDG.E.U8 R27, desc[UR8][R26.64] ;  /* 0x000000081a1b7981 */ /* 0x000f66000c1e1100 */
[----:B------:R-:W-:Y:S02]  /*0290*/  IADD3.X R21, PT, PT, R13, UR5, RZ, P1, !PT ;  /* 0x000000050d157c10 */ /* 0x000fe40008ffe4ff */
[----:B------:R-:W-:-:S03]  /*02a0*/  IADD3 R10, P1, PT, R20, UR6, RZ ;  /* 0x00000006140a7c10 */ /* 0x000fc6000ff3e0ff */
[----:B------:R-:W5:Y:S01]  /*02b0*/  LDG.E.U8 R23, desc[UR8][R20.64] ;  /* 0x0000000814177981 */ /* 0x000f62000c1e1100 */
[----:B------:R-:W-:Y:S02]  /*02c0*/  IADD3.X R11, PT, PT, R21, UR5, RZ, P1, !PT ;  /* 0x00000005150b7c10 */ /* 0x000fe40008ffe4ff */
[----:B------:R-:W-:Y:S01]  /*02d0*/  IADD3 R24, P1, PT, R10, UR6, RZ ;  /* 0x000000060a187c10 */ /* 0x000fe2000ff3e0ff */
[----:B------:R1:W5:Y:S03]  /*02e0*/  LDG.E.U8 R26, desc[UR8][R12.64] ;  /* 0x000000080c1a7981 */ /* 0x000366000c1e1100 */
[----:B------:R-:W-:Y:S01]  /*02f0*/  IADD3.X R25, PT, PT, R11, UR5, RZ, P1, !PT ;  /* 0x000000050b197c10 */ /* 0x000fe20008ffe4ff */
[----:B------:R1:W5:Y:S01]  /*0300*/  LDG.E.U8 R22, desc[UR8][R10.64] ;  /* 0x000000080a167981 */ /* 0x000362000c1e1100 */
[----:B------:R-:W-:-:S03]  /*0310*/  IADD3 R18, P1, PT, R24, UR6, RZ ;  /* 0x0000000618127c10 */ /* 0x000fc6000ff3e0ff */
[----:B------:R1:W5:Y:S01]  /*0320*/  LDG.E.U8 R8, desc[UR8][R24.64] ;  /* 0x0000000818087981 */ /* 0x000362000c1e1100 */
[----:B------:R-:W-:Y:S02]  /*0330*/  IADD3.X R19, PT, PT, R25, UR5, RZ, P1, !PT ;  /* 0x0000000519137c10 */ /* 0x000fe40008ffe4ff */
[----:B------:R-:W-:-:S03]  /*0340*/  IADD3 R16, P1, PT, R18, UR6, RZ ;  /* 0x0000000612107c10 */ /* 0x000fc6000ff3e0ff */
[----:B------:R1:W5:Y:S01]  /*0350*/  LDG.E.U8 R29, desc[UR8][R18.64] ;  /* 0x00000008121d7981 */ /* 0x000362000c1e1100 */
[----:B------:R-:W-:Y:S02]  /*0360*/  IADD3.X R17, PT, PT, R19, UR5, RZ, P1, !PT ;  /* 0x0000000513117c10 */ /* 0x000fe40008ffe4ff */
[----:B0-----:R-:W-:-:S03]  /*0370*/  IADD3 R14, P1, PT, R16, UR6, RZ ;  /* 0x00000006100e7c10 */ /* 0x001fc6000ff3e0ff */
[----:B------:R-:W5:Y:S01]  /*0380*/  LDG.E.U8 R16, desc[UR8][R16.64] ;  /* 0x0000000810107981 */ /* 0x000f62000c1e1100 */
[----:B------:R-:W-:Y:S02]  /*0390*/  IADD3.X R15, PT, PT, R17, UR5, RZ, P1, !PT ;  /* 0x00000005110f7c10 */ /* 0x000fe40008ffe4ff */
[----:B-1----:R-:W-:-:S03]  /*03a0*/  IADD3 R12, P1, PT, R14, UR6, RZ ;  /* 0x000000060e0c7c10 */ /* 0x002fc6000ff3e0ff */
[----:B------:R0:W5:Y:S01]  /*03b0*/  LDG.E.U8 R14, desc[UR8][R14.64] ;  /* 0x000000080e0e7981 */ /* 0x000162000c1e1100 */
[----:B------:R-:W-:Y:S02]  /*03c0*/  IADD3.X R13, PT, PT, R15, UR5, RZ, P1, !PT ;  /* 0x000000050f0d7c10 */ /* 0x000fe40008ffe4ff */
[----:B------:R-:W-:-:S03]  /*03d0*/  IADD3 R10, P1, PT, R12, UR6, RZ ;  /* 0x000000060c0a7c10 */ /* 0x000fc6000ff3e0ff */
[----:B------:R-:W5:Y:S01]  /*03e0*/  LDG.E.U8 R12, desc[UR8][R12.64] ;  /* 0x000000080c0c7981 */ /* 0x000f62000c1e1100 */
        /* <DEDUP_REMOVED lines=9> */
[----:B------:R-:W-:-:S05]  /*0480*/  IADD3.X R19, PT, PT, R25, UR5, RZ, P1, !PT ;  /* 0x0000000519137c10 */ /* 0x000fca0008ffe4ff */
[----:B------:R-:W5:Y:S01]  /*0490*/  LDG.E.U8 R18, desc[UR8][R18.64] ;  /* 0x0000000812127981 */ /* 0x000f62000c1e1100 */
[C---:B0-----:R-:W-:Y:S01]  /*04a0*/  IADD3 R15, PT, PT, R5.reuse, UR4, R9 ;  /* 0x00000004050f7c10 */ /* 0x041fe2000fffe009 */
[----:B------:R-:W-:-:S05]  /*04b0*/  VIADD R5, R5, 0x10 ;  /* 0x0000001005057836 */ /* 0x000fca0000000000 */
[----:B------:R-:W-:Y:S01]  /*04c0*/  ISETP.NE.AND P1, PT, R5, R4, PT ;  /* 0x000000040500720c */ /* 0x000fe20003f25270 */
[----:B--2---:R0:W-:Y:S04]  /*04d0*/  STS.U8 [R15], R7 ;  /* 0x000000070f007388 */ /* 0x0041e80000000000 */
[----:B---3--:R0:W-:Y:S04]  /*04e0*/  STS.U8 [R15+0x1], R6 ;  /* 0x000001060f007388 */ /* 0x0081e80000000000 */
[----:B----4-:R0:W-:Y:S04]  /*04f0*/  STS.U8 [R15+0x2], R28 ;  /* 0x0000021c0f007388 */ /* 0x0101e80000000000 */
[----:B-----5:R0:W-:Y:S04]  /*0500*/  STS.U8 [R15+0x3], R27 ;  /* 0x0000031b0f007388 */ /* 0x0201e80000000000 */
[----:B------:R0:W-:Y:S04]  /*0510*/  STS.U8 [R15+0x5], R23 ;  /* 0x000005170f007388 */ /* 0x0001e80000000000 */
        /* <DEDUP_REMOVED lines=10> */
[----:B------:R0:W-:Y:S01]  /*05c0*/  STS.U8 [R15+0xf], R18 ;  /* 0x00000f120f007388 */ /* 0x0001e20000000000 */
[----:B------:R-:W-:Y:S05]  /*05d0*/  @P1 BRA `(.L_x_19) ;  /* 0xfffffff800ec1947 */ /* 0x000fea000383ffff */
.L_x_18:
[----:B------:R-:W-:Y:S05]  /*05e0*/  @!P0 BRA `(.L_x_17) ;  /* 0x0000000400708947 */ /* 0x000fea0003800000 */
[----:B------:R-:W-:Y:S02]  /*05f0*/  ISETP.GE.U32.AND P1, PT, R3, 0x8, PT ;  /* 0x000000080300780c */ /* 0x000fe40003f26070 */
[----:B------:R-:W-:-:S04]  /*0600*/  LOP3.LUT R5, R0, 0x7, RZ, 0xc0, !PT ;  /* 0x0000000700057812 */ /* 0x000fc800078ec0ff */
[----:B------:R-:W-:-:S07]  /*0610*/  ISETP.NE.AND P0, PT, R5, RZ, PT ;  /* 0x000000ff0500720c */ /* 0x000fce0003f05270 */
[----:B------:R-:W-:Y:S06]  /*0620*/  @!P1 BRA `(.L_x_20) ;  /* 0x0000000000a49947 */ /* 0x000fec0003800000 */
[----:B------:R-:W1:Y:S01]  /*0630*/  LDCU UR4, c[0x0][0x390] ;  /* 0x00007200ff0477ac */ /* 0x000e620008000800 */
[----:B------:R-:W0:Y:S01]  /*0640*/  LDCU.64 UR6, c[0x0][0x380] ;  /* 0x00007000ff0677ac */ /* 0x000e220008000a00 */
[----:B-1----:R-:W-:Y:S01]  /*0650*/  IMAD R3, R4, UR4, R2 ;  /* 0x0000000404037c24 */ /* 0x002fe2000f8e0202 */
[----:B------:R-:W-:-:S04]  /*0660*/  USHF.R.S32.HI UR5, URZ, 0x1f, UR4 ;  /* 0x0000001fff057899 */ /* 0x000fc80008011404 */
[----:B0-----:R-:W-:-:S04]  /*0670*/  IADD3 R18, P1, PT, R3, UR6, RZ ;  /* 0x0000000603127c10 */ /* 0x001fc8000ff3e0ff */
[----:B------:R-:W-:Y:S02]  /*0680*/  LEA.HI.X.SX32 R19, R3, UR7, 0x1, P1 ;  /* 0x0000000703137c11 */ /* 0x000fe400088f0eff */
[----:B------:R-:W-:-:S03]  /*0690*/  IADD3 R20, P1, PT, R18, UR4, RZ ;  /* 0x0000000412147c10 */ /* 0x000fc6000ff3e0ff */
[----:B------:R-:W2:Y:S01]  /*06a0*/  LDG.E.U8 R18, desc[UR8][R18.64] ;  /* 0x0000000812127981 */ /* 0x000ea2000c1e1100 */
[----:B------:R-:W-:Y:S02]  /*06b0*/  IADD3.X R21, PT, PT, R19, UR5, RZ, P1, !PT ;  /* 0x0000000513157c10 */ /* 0x000fe40008ffe4ff */
[----:B------:R-:W-:-:S03]  /*06c0*/  IADD3 R22, P1, PT, R20, UR4, RZ ;  /* 0x0000000414167c10 */ /* 0x000fc6000ff3e0ff */
[----:B------:R-:W3:Y:S01]  /*06d0*/  LDG.E.U8 R20, desc[UR8][R20.64] ;  /* 0x0000000814147981 */ /* 0x000ee2000c1e1100 */
[----:B------:R-:W-:Y:S02]  /*06e0*/  IADD3.X R23, PT, PT, R21, UR5, RZ, P1, !PT ;  /* 0x0000000515177c10 */ /* 0x000fe40008ffe4ff */
[----:B------:R-:W-:-:S03]  /*06f0*/  IADD3 R6, P1, PT, R22, UR4, RZ ;  /* 0x0000000416067c10 */ /* 0x000fc6000ff3e0ff */
[----:B------:R-:W4:Y:S01]  /*0700*/  LDG.E.U8 R22, desc[UR8][R22.64] ;  /* 0x0000000816167981 */ /* 0x000f22000c1e1100 */
        /* <DEDUP_REMOVED lines=14> */
[----:B------:R-:W0:Y:S01]  /*07f0*/  S2UR UR5, SR_CgaCtaId ;  /* 0x00000000000579c3 */ /* 0x000e220000008800 */
[----:B------:R-:W-:Y:S02]  /*0800*/  UMOV UR4, 0x400 ;  /* 0x0000040000047882 */ /* 0x000fe40000000000 */
[----:B0-----:R-:W-:-:S06]  /*0810*/  ULEA UR4, UR5, UR4, 0x18 ;  /* 0x0000000405047291 */ /* 0x001fcc000f8ec0ff */
[C---:B------:R-:W-:Y:S01]  /*0820*/  IADD3 R3, PT, PT, R4.reuse, UR4, R9 ;  /* 0x0000000404037c10 */ /* 0x040fe2000fffe009 */
[----:B------:R-:W-:-:S04]  /*0830*/  VIADD R4, R4, 0x8 ;  /* 0x0000000804047836 */ /* 0x000fc80000000000 */
[----:B--2---:R1:W-:Y:S04]  /*0840*/  STS.U8 [R3], R18 ;  /* 0x0000001203007388 */ /* 0x0043e80000000000 */
[----:B---3--:R1:W-:Y:S04]  /*0850*/  STS.U8 [R3+0x1], R20 ;  /* 0x0000011403007388 */ /* 0x0083e80000000000 */
[----:B----4-:R1:W-:Y:S04]  /*0860*/  STS.U8 [R3+0x2], R22 ;  /* 0x0000021603007388 */ /* 0x0103e80000000000 */
[----:B-----5:R1:W-:Y:S04]  /*0870*/  STS.U8 [R3+0x3], R6 ;  /* 0x0000030603007388 */ /* 0x0203e80000000000 */
[----:B------:R1:W-:Y:S04]  /*0880*/  STS.U8 [R3+0x4], R12 ;  /* 0x0000040c03007388 */ /* 0x0003e80000000000 */
[----:B------:R1:W-:Y:S04]  /*0890*/  STS.U8 [R3+0x5], R10 ;  /* 0x0000050a03007388 */ /* 0x0003e80000000000 */
[----:B------:R1:W-:Y:S04]  /*08a0*/  STS.U8 [R3+0x6], R14 ;  /* 0x0000060e03007388 */ /* 0x0003e80000000000 */
[----:B------:R1:W-:Y:S02]  /*08b0*/  STS.U8 [R3+0x7], R16 ;  /* 0x0000071003007388 */ /* 0x0003e40000000000 */
.L_x_20:
[----:B------:R-:W-:Y:S05]  /*08c0*/  @!P0 BRA `(.L_x_17) ;  /* 0x0000000000b88947 */ /* 0x000fea0003800000 */
[----:B------:R-:W-:Y:S02]  /*08d0*/  ISETP.GE.U32.AND P1, PT, R5, 0x4, PT ;  /* 0x000000040500780c */ /* 0x000fe40003f26070 */
[----:B0-----:R-:W-:-:S04]  /*08e0*/  LOP3.LUT R8, R0, 0x3, RZ, 0xc0, !PT ;  /* 0x0000000300087812 */ /* 0x001fc800078ec0ff */
        /* <DEDUP_REMOVED lines=16> */
[----:B------:R-:W-:-:S05]  /*09f0*/  IADD3.X R15, PT, PT, R13, UR5, RZ, P1, !PT ;  /* 0x000000050d0f7c10 */ /* 0x000fca0008ffe4ff */
[----:B------:R-:W5:Y:S01]  /*0a00*/  LDG.E.U8 R14, desc[UR8][R14.64] ;  /* 0x000000080e0e7981 */ /* 0x000f62000c1e1100 */
[----:B------:R-:W0:Y:S01]  /*0a10*/  S2UR UR5, SR_CgaCtaId ;  /* 0x00000000000579c3 */ /* 0x000e220000008800 */
[----:B------:R-:W-:Y:S02]  /*0a20*/  UMOV UR4, 0x400 ;  /* 0x0000040000047882 */ /* 0x000fe40000000000 */
[----:B0-----:R-:W-:-:S06]  /*0a30*/  ULEA UR4, UR5, UR4, 0x18 ;  /* 0x0000000405047291 */ /* 0x001fcc000f8ec0ff */
[C---:B------:R-:W-:Y:S02]  /*0a40*/  IADD3 R3, PT, PT, R4.reuse, UR4, R9 ;  /* 0x0000000404037c10 */ /* 0x040fe4000fffe009 */
[----:B------:R-:W-:-:S03]  /*0a50*/  IADD3 R4, PT, PT, R4, 0x4, RZ ;  /* 0x0000000404047810 */ /* 0x000fc60007ffe0ff */
[----:B--2---:R0:W-:Y:S04]  /*0a60*/  STS.U8 [R3], R6 ;  /* 0x0000000603007388 */ /* 0x0041e80000000000 */
[----:B---3--:R0:W-:Y:S04]  /*0a70*/  STS.U8 [R3+0x1], R10 ;  /* 0x0000010a03007388 */ /* 0x0081e80000000000 */
[----:B----4-:R0:W-:Y:S04]  /*0a80*/  STS.U8 [R3+0x2], R12 ;  /* 0x0000020c03007388 */ /* 0x0101e80000000000 */
[----:B-----5:R0:W-:Y:S02]  /*0a90*/  STS.U8 [R3+0x3], R14 ;  /* 0x0000030e03007388 */ /* 0x0201e40000000000 */
.L_x_21:
[----:B------:R-:W-:Y:S05]  /*0aa0*/  @!P0 BRA `(.L_x_17) ;  /* 0x0000000000408947 */ /* 0x000fea0003800000 */
[----:B------:R-:W2:Y:S01]  /*0ab0*/  S2UR UR5, SR_CgaCtaId ;  /* 0x00000000000579c3 */ /* 0x000ea20000008800 */
[----:B------:R-:W-:Y:S01]  /*0ac0*/  UMOV UR4, 0x400 ;  /* 0x0000040000047882 */ /* 0x000fe20000000000 */
[----:B------:R-:W3:Y:S01]  /*0ad0*/  LDCU UR6, c[0x0][0x390] ;  /* 0x00007200ff0677ac */ /* 0x000ee20008000800 */
[----:B------:R-:W4:Y:S01]  /*0ae0*/  LDCU.64 UR10, c[0x0][0x380] ;  /* 0x00007000ff0a77ac */ /* 0x000f220008000a00 */
[----:B--2---:R-:W-:-:S03]  /*0af0*/  ULEA UR5, UR5, UR4, 0x18 ;  /* 0x0000000405057291 */ /* 0x004fc6000f8ec0ff */
[----:B---34-:R-:W-:-:S09]  /*0b00*/  UMOV UR4, URZ ;  /* 0x000000ff00047c82 */ /* 0x018fd20008000000 */
.L_x_22:
[----:B012---:R-:W-:-:S05]  /*0b10*/  IMAD R3, R4, UR6, R2 ;  /* 0x0000000604037c24 */ /* 0x007fca000f8e0202 */
[----:B------:R-:W-:-:S04]  /*0b20*/  IADD3 R6, P0, PT, R3, UR10, RZ ;  /* 0x0000000a03067c10 */ /* 0x000fc8000ff1e0ff */
[----:B------:R-:W-:-:S05]  /*0b30*/  LEA.HI.X.SX32 R7, R3, UR11, 0x1, P0 ;  /* 0x0000000b03077c11 */ /* 0x000fca00080f0eff */
[----:B------:R-:W2:Y:S01]  /*0b40*/  LDG.E.U8 R6, desc[UR8][R6.64] ;  /* 0x0000000806067981 */ /* 0x000ea2000c1e1100 */
[C---:B------:R-:W-:Y:S01]  /*0b50*/  IADD3 R3, PT, PT, R4.reuse, UR5, R9 ;  /* 0x0000000504037c10 */ /* 0x040fe2000fffe009 */
[----:B------:R-:W-:Y:S01]  /*0b60*/  UIADD3 UR4, UPT, UPT, UR4, 0x1, URZ ;  /* 0x0000000104047890 */ /* 0x000fe2000fffe0ff */
[----:B------:R-:W-:-:S05]  /*0b70*/  VIADD R4, R4, 0x1 ;  /* 0x0000000104047836 */ /* 0x000fca0000000000 */
[----:B------:R-:W-:Y:S01]  /*0b80*/  ISETP.NE.AND P0, PT, R8, UR4, PT ;  /* 0x0000000408007c0c */ /* 0x000fe2000bf05270 */
[----:B--2---:R2:W-:-:S12]  /*0b90*/  STS.U8 [R3], R6 ;  /* 0x0000000603007388 */ /* 0x0045d80000000000 */
[----:B------:R-:W-:Y:S05]  /*0ba0*/  @P0 BRA `(.L_x_22) ;  /* 0xfffffffc00d80947 */ /* 0x000fea000383ffff */
.L_x_17:
[----:B------:R-:W3:Y:S01]  /*0bb0*/  S2UR UR5, SR_CgaCtaId ;  /* 0x00000000000579c3 */ /* 0x000ee20000008800 */
[----:B------:R-:W-:Y:S01]  /*0bc0*/  UMOV UR4, 0x400 ;  /* 0x0000040000047882 */ /* 0x000fe20000000000 */
[----:B------:R-:W-:Y:S01]  /*0bd0*/  ISETP.GE.AND P0, PT, R0, 0x2, PT ;  /* 0x000000020000780c */ /* 0x000fe20003f06270 */
[----:B---3--:R-:W-:Y:S02]  /*0be0*/  ULEA UR6, UR5, UR4, 0x18 ;  /* 0x0000000405067291 */ /* 0x008fe4000f8ec0ff */
[----:B------:R-:W-:-:S04]  /*0bf0*/  UIADD3 UR4, UPT, UPT, UR4, 0x1040, URZ ;  /* 0x0000104004047890 */ /* 0x000fc8000fffe0ff */
[----:B------:R-:W-:Y:S01]  /*0c00*/  ULEA UR4, UR5, UR4, 0x18 ;  /* 0x0000000405047291 */ /* 0x000fe2000f8ec0ff */
[C---:B------:R-:W-:Y:S02]  /*0c10*/  VIADD R4, R9.reuse, UR6 ;  /* 0x0000000609047c36 */ /* 0x040fe40008000000 */
[----:B012---:R-:W0:Y:S03]  /*0c20*/  LDS.U8 R6, [R9+UR6] ;  /* 0x0000000609067984 */ /* 0x007e260008000000 */
[----:B------:R-:W-:-:S03]  /*0c30*/  VIADD R3, R9, UR4 ;  /* 0x0000000409037c36 */ /* 0x000fc60008000000 */
[----:B0-----:R0:W-:Y:S01]  /*0c40*/  STS.U8 [R9+UR4], R6 ;  /* 0x0000000609007988 */ /* 0x0011e20008000004 */
[----:B------:R-:W-:Y:S05]  /*0c50*/  @!P0 BRA `(.L_x_23) ;  /* 0x0000001800388947 */ /* 0x000fea0003800000 */
[----:B------:R-:W1:Y:S01]  /*0c60*/  LDCU UR6, c[0x0][0x394] ;  /* 0x00007280ff0677ac */ /* 0x000e620008000800 */
[----:B------:R-:W-:Y:S01]  /*0c70*/  UMOV UR5, 0x1 ;  /* 0x0000000100057882 */ /* 0x000fe20000000000 */
[----:B------:R-:W-:-:S05]  /*0c80*/  UMOV UR10, 0x1 ;  /* 0x00000001000a7882 */ /* 0x000fca0000000000 */
.L_x_31:
[----:B------:R-:W-:Y:S02]  /*0c90*/  UISETP.LT.U32.AND UP0, UPT, UR10, 0x1, UPT ;  /* 0x000000010a00788c */ /* 0x000fe4000bf01070 */
[----:B-1----:R-:W-:Y:S02]  /*0ca0*/  ULEA.HI UR6, UR6, UR6, URZ, 0x1 ;  /* 0x0000000606067291 */ /* 0x002fe4000f8f08ff */
[----:B------:R-:W-:Y:S02]  /*0cb0*/  USEL UR7, UR10, 0x1, !UP0 ;  /* 0x000000010a077887 */ /* 0x000fe4000c000000 */
[----:B------:R-:W-:Y:S02]  /*0cc0*/  UISETP.GE.U32.AND UP0, UPT, UR10, 0x4, UPT ;  /* 0x000000040a00788c */ /* 0x000fe4000bf06070 */
[----:B------:R-:W-:Y:S02]  /*0cd0*/  USHF.R.S32.HI UR6, URZ, 0x1, UR6 ;  /* 0x00000001ff067899 */ /* 0x000fe40008011406 */
[----:B------:R-:W-:Y:S01]  /*0ce0*/  ULOP3.LUT UR12, UR7, 0x3, URZ, 0xc0, !UPT ;  /* 0x00000003070c7892 */ /* 0x000fe2000f8ec0ff */
[----:B------:R-:W-:-:S04]  /*0cf0*/  UMOV UR4, URZ ;  /* 0x000000ff00047c82 */ /* 0x000fc80008000000 */
[----:B0-234-:R-:W-:Y:S07]  /*0d00*/  BRA.U !UP0, `(.L_x_24) ;  /* 0x0000001508507547 */ /* 0x01dfee000b800000 */
[----:B------:R-:W-:Y:S01]  /*0d10*/  ULOP3.LUT UR4, UR7, 0xfffffffc, URZ, 0xc0, !UPT ;  /* 0xfffffffc07047892 */ /* 0x000fe2000f8ec0ff */
[----:B------:R-:W-:Y:S01]  /*0d20*/  IMAD.MOV.U32 R0, RZ, RZ, R3 ;  /* 0x000000ffff007224 */ /* 0x000fe200078e0003 */
[----:B------:R-:W-:Y:S02]  /*0d30*/  UIADD3 UR5, UPT, UPT, UR5, 0x1, URZ ;  /* 0x0000000105057890 */ /* 0x000fe4000fffe0ff */
[----:B------:R-:W-:-:S03]  /*0d40*/  UIADD3 UR7, UPT, UPT, -UR4, URZ, URZ ;  /* 0x000000ff04077290 */ /* 0x000fc6000fffe1ff */
[----:B------:R-:W-:Y:S01]  /*0d50*/  UMOV UR4, URZ ;  /* 0x000000ff00047c82 */ /* 0x000fe20008000000 */
[----:B------:R-:W-:-:S09]  /*0d60*/  UISETP.GE.AND UP0, UPT, UR7, URZ, UPT ;  /* 0x000000ff0700728c */ /* 0x000fd2000bf06270 */
[----:B------:R-:W-:Y:S05]  /*0d70*/  BRA.U UP0, `(.L_x_25) ;  /* 0x00000011006c7547 */ /* 0x000fea000b800000 */
[----:B------:R-:W-:Y:S02]  /*0d80*/  UIADD3 UR11, UPT, UPT, -UR7, URZ, URZ ;  /* 0x000000ff070b7290 */ /* 0x000fe4000fffe1ff */
[----:B------:R-:W-:Y:S02]  /*0d90*/  UPLOP3.LUT UP0, UPT, UPT, UPT, UPT, 0x80, 0x8 ;  /* 0x000000000008789c */ /* 0x000fe40003f0f070 */
[----:B------:R-:W-:-:S09]  /*0da0*/  UISETP.GT.AND UP1, UPT, UR11, 0xc, UPT ;  /* 0x0000000c0b00788c */ /* 0x000fd2000bf24270 */
[----:B------:R-:W-:Y:S05]  /*0db0*/  BRA.U !UP1, `(.L_x_26) ;  /* 0x0000000909d87547 */ /* 0x000fea000b800000 */
[----:B------:R-:W-:-:S11]  /*0dc0*/  UPLOP3.LUT UP0, UPT, UPT, UPT, UPT, 0x40, 0x4 ;  /* 0x000000000004789c */ /* 0x000fd60003f0e870 */
.L_x_27:
[----:B01----:R-:W0:Y:S01]  /*0dd0*/  LDS.U8 R6, [R4+UR5+-0x1] ;  /* 0xffffff0504067984 */ /* 0x003e220008000000 */
[----:B------:R-:W-:Y:S02]  /*0de0*/  UIADD3 UR7, UPT, UPT, UR7, 0x10, URZ ;  /* 0x0000001007077890 */ /* 0x000fe4000fffe0ff */
[----:B------:R-:W-:Y:S01]  /*0df0*/  ULEA UR4, UR6, UR4, 0x3 ;  /* 0x0000000406047291 */ /* 0x000fe2000f8e18ff */
[----:B------:R-:W1:Y:S01]  /*0e00*/  LDS.U8 R5, [R0] ;  /* 0x0000000000057984 */ /* 0x000e620000000000 */
[----:B------:R-:W-:Y:S02]  /*0e10*/  UISETP.GE.AND UP1, UPT, UR7, -0xc, UPT ;  /* 0xfffffff40700788c */ /* 0x000fe4000bf26270 */
[----:B------:R-:W-:-:S04]  /*0e20*/  ULEA UR4, UR6, UR4, 0x3 ;  /* 0x0000000406047291 */ /* 0x000fc8000f8e18ff */
[----:B------:R-:W-:-:S04]  /*0e30*/  ULEA UR4, UR6, UR4, 0x3 ;  /* 0x0000000406047291 */ /* 0x000fc8000f8e18ff */
[----:B------:R-:W-:Y:S01]  /*0e40*/  ULEA UR4, UR6, UR4, 0x3 ;  /* 0x0000000406047291 */ /* 0x000fe2000f8e18ff */
[----:B0-----:R-:W-:-:S05]  /*0e50*/  IMAD.MOV R8, RZ, RZ, -R6 ;  /* 0x000000ffff087224 */ /* 0x001fca00078e0a06 */
[----:B------:R-:W-:-:S05]  /*0e60*/  PRMT R8, R8, 0x7710, RZ ;  /* 0x0000771008087816 */ /* 0x000fca00000000ff */
[----:B-1----:R-:W-:-:S05]  /*0e70*/  IMAD.IADD R7, R5, 0x1, R8 ;  /* 0x0000000105077824 */ /* 0x002fca00078e0208 */
[----:B------:R-:W-:Y:S04]  /*0e80*/  STS.U8 [R0+UR6], R7 ;  /* 0x0000000700007988 */ /* 0x000fe80008000006 */
[----:B------:R-:W0:Y:S02]  /*0e90*/  LDS.U8 R5, [R0] ;  /* 0x0000000000057984 */ /* 0x000e240000000000 */
[----:B0-----:R-:W-:Y:S01]  /*0ea0*/  IADD3 R11, PT, PT, R6, R5, RZ ;  /* 0x00000005060b7210 */ /* 0x001fe20007ffe0ff */
[----:B------:R-:W-:-:S04]  /*0eb0*/  IMAD.U32 R5, RZ, RZ, UR6 ;  /* 0x00000006ff057e24 */ /* 0x000fc8000f8e00ff */
[----:B------:R-:W-:Y:S01]  /*0ec0*/  STS.U8 [R0], R11 ;  /* 0x0000000b00007388 */ /* 0x000fe20000000000 */
[C-C-:B------:R-:W-:Y:S02]  /*0ed0*/  IMAD R6, R5.reuse, 0x2, R0.reuse ;  /* 0x0000000205067824 */ /* 0x140fe400078e0200 */
[C-C-:B------:R-:W-:Y:S01]  /*0ee0*/  IMAD R15, R5.reuse, 0x3, R0.reuse ;  /* 0x00000003050f7824 */ /* 0x140fe200078e0200 */
[----:B------:R-:W0:Y:S01]  /*0ef0*/  LDS.U8 R10, [R4+UR5] ;  /* 0x00000005040a7984 */ /* 0x000e220008000000 */
[----:B------:R-:W-:-:S03]  /*0f00*/  IMAD R16, R5, 0x5, R0 ;  /* 0x0000000505107824 */ /* 0x000fc600078e0200 */
[----:B------:R-:W1:Y:S01]  /*0f10*/  LDS.U8 R8, [R6] ;  /* 0x0000000006087984 */ /* 0x000e620000000000 */
[----:B0-----:R-:W-:-:S05]  /*0f20*/  IMAD.MOV R13, RZ, RZ, -R10 ;  /* 0x000000ffff0d7224 */ /* 0x001fca00078e0a0a */
[----:B------:R-:W-:-:S05]  /*0f30*/  PRMT R13, R13, 0x7710, RZ ;  /* 0x000077100d0d7816 */ /* 0x000fca00000000ff */
[----:B-1----:R-:W-:-:S05]  /*0f40*/  IMAD.IADD R8, R8, 0x1, R13 ;  /* 0x0000000108087824 */ /* 0x002fca00078e020d */
[----:B------:R-:W-:Y:S04]  /*0f50*/  STS.U8 [R15], R8 ;  /* 0x000000080f007388 */ /* 0x000fe80000000000 */
[----:B------:R-:W0:Y:S02]  /*0f60*/  LDS.U8 R7, [R6] ;  /* 0x0000000006077984 */ /* 0x000e240000000000 */
[----:B0-----:R-:W-:Y:S02]  /*0f70*/  IMAD.IADD R7, R10, 0x1, R7 ;  /* 0x000000010a077824 */ /* 0x001fe400078e0207 */
[----:B------:R-:W-:-:S03]  /*0f80*/  IMAD R10, R5, 0x4, R0 ;  /* 0x00000004050a7824 */ /* 0x000fc600078e0200 */
[----:B------:R0:W-:Y:S04]  /*0f90*/  STS.U8 [R6], R7 ;  /* 0x0000000706007388 */ /* 0x0001e80000000000 */
[----:B------:R-:W1:Y:S04]  /*0fa0*/  LDS.U8 R12, [R4+UR5+0x1] ;  /* 0x00000105040c7984 */ /* 0x000e680008000000 */
[----:B------:R-:W2:Y:S01]  /*0fb0*/  LDS.U8 R11, [R10] ;  /* 0x000000000a0b7984 */ /* 0x000ea20000000000 */
[----:B0-----:R-:W-:Y:S01]  /*0fc0*/  IMAD R6, R5, 0x6, R0 ;  /* 0x0000000605067824 */ /* 0x001fe200078e0200 */
[----:B-1----:R-:W-:-:S04]  /*0fd0*/  IADD3 R14, PT, PT, RZ, -R12, RZ ;  /* 0x8000000cff0e7210 */ /* 0x002fc80007ffe0ff */
[----:B------:R-:W-:-:S05]  /*0fe0*/  PRMT R14, R14, 0x7710, RZ ;  /* 0x000077100e0e7816 */ /* 0x000fca00000000ff */
[----:B--2---:R-:W-:Y:S02]  /*0ff0*/  IMAD.IADD R11, R11, 0x1, R14 ;  /* 0x000000010b0b7824 */ /* 0x004fe400078e020e */
[C-C-:B------:R-:W-:Y:S02]  /*1000*/  IMAD R14, R5.reuse, 0x7, R0.reuse ;  /* 0x00000007050e7824 */ /* 0x140fe400078e0200 */
[C---:B------:R-:W-:Y:S01]  /*1010*/  IMAD R0, R5.reuse, 0x8, R0 ;  /* 0x0000000805007824 */ /* 0x040fe200078e0200 */
[----:B------:R-:W-:Y:S03]  /*1020*/  STS.U8 [R16], R11 ;  /* 0x0000000b10007388 */ /* 0x000fe60000000000 */
[C-C-:B------:R-:W-:Y:S01]  /*1030*/  IMAD R15, R5.reuse, 0x3, R0.reuse ;  /* 0x00000003050f7824 */ /* 0x140fe200078e0200 */
[----:B------:R-:W0:Y:S01]  /*1040*/  LDS.U8 R13, [R10] ;  /* 0x000000000a0d7984 */ /* 0x000e220000000000 */
[----:B------:R-:W-:-:S02]  /*1050*/  IMAD R17, R5, 0x5, R0 ;  /* 0x0000000505117824 */ /* 0x000fc400078e0200 */
[----:B0-----:R-:W-:-:S05]  /*1060*/  IMAD.IADD R13, R12, 0x1, R13 ;  /* 0x000000010c0d7824 */ /* 0x001fca00078e020d */
[----:B------:R-:W-:Y:S04]  /*1070*/  STS.U8 [R10], R13 ;  /* 0x0000000d0a007388 */ /* 0x000fe80000000000 */
[----:B------:R-:W0:Y:S04]  /*1080*/  LDS.U8 R8, [R4+UR5+0x2] ;  /* 0x0000020504087984 */ /* 0x000e280008000000 */
[----:B------:R-:W1:Y:S01]  /*1090*/  LDS.U8 R7, [R6] ;  /* 0x0000000006077984 */ /* 0x000e620000000000 */
[----:B0-----:R-:W-:-:S05]  /*10a0*/  IMAD.MOV R12, RZ, RZ, -R8 ;  /* 0x000000ffff0c7224 */ /* 0x001fca00078e0a08 */
[----:B------:R-:W-:-:S05]  /*10b0*/  PRMT R12, R12, 0x7710, RZ ;  /* 0x000077100c0c7816 */ /* 0x000fca00000000ff */
[----:B-1----:R-:W-:-:S05]  /*10c0*/  IMAD.IADD R7, R7, 0x1, R12 ;  /* 0x0000000107077824 */ /* 0x002fca00078e020c */
[----:B------:R-:W-:Y:S04]  /*10d0*/  STS.U8 [R14], R7 ;  /* 0x000000070e007388 */ /* 0x000fe80000000000 */
[----:B------:R-:W0:Y:S02]  /*10e0*/  LDS.U8 R11, [R6] ;  /* 0x00000000060b7984 */ /* 0x000e240000000000 */
[----:B0-----:R-:W-:-:S05]  /*10f0*/  IMAD.IADD R11, R8, 0x1, R11 ;  /* 0x00000001080b7824 */ /* 0x001fca00078e020b */
[----:B------:R0:W-:Y:S04]  /*1100*/  STS.U8 [R6], R11 ;  /* 0x0000000b06007388 */ /* 0x0001e80000000000 */
[----:B------:R-:W1:Y:S04]  /*1110*/  LDS.U8 R10, [R4+UR5+0x3] ;  /* 0x00000305040a7984 */ /* 0x000e680008000000 */
[----:B------:R-:W2:Y:S01]  /*1120*/  LDS.U8 R8, [R0] ;  /* 0x0000000000087984 */ /* 0x000ea20000000000 */
[----:B0-----:R-:W-:Y:S01]  /*1130*/  IMAD R6, R5, 0x2, R0 ;  /* 0x0000000205067824 */ /* 0x001fe200078e0200 */
[----:B-1----:R-:W-:-:S04]  /*1140*/  IADD3 R13, PT, PT, RZ, -R10, RZ ;  /* 0x8000000aff0d7210 */ /* 0x002fc80007ffe0ff */
[----:B------:R-:W-:-:S05]  /*1150*/  PRMT R13, R13, 0x7710, RZ ;  /* 0x000077100d0d7816 */ /* 0x000fca00000000ff */
[----:B--2---:R-:W-:-:S05]  /*1160*/  IMAD.IADD R13, R8, 0x1, R13 ;  /* 0x00000001080d7824 */ /* 0x004fca00078e020d */
[----:B------:R-:W-:Y:S04]  /*1170*/  STS.U8 [R0+UR6], R13 ;  /* 0x0000000d00007988 */ /* 0x000fe80008000006 */
[----:B------:R-:W0:Y:S02]  /*1180*/  LDS.U8 R7, [R0] ;  /* 0x0000000000077984 */ /* 0x000e240000000000 */
[----:B0-----:R-:W-:-:S05]  /*1190*/  IMAD.IADD R7, R10, 0x1, R7 ;  /* 0x000000010a077824 */ /* 0x001fca00078e0207 */
[----:B------:R0:W-:Y:S04]  /*11a0*/  STS.U8 [R0], R7 ;  /* 0x0000000700007388 */ /* 0x0001e80000000000 */
[----:B------:R-:W1:Y:S04]  /*11b0*/  LDS.U8 R10, [R4+UR5+0x4] ;  /* 0x00000405040a7984 */ /* 0x000e680008000000 */
[----:B------:R-:W2:Y:S01]  /*11c0*/  LDS.U8 R8, [R6] ;  /* 0x0000000006087984 */ /* 0x000ea20000000000 */
[----:B0-----:R-:W-:Y:S01]  /*11d0*/  LEA R7, R5, R0, 0x2 ;  /* 0x0000000005077211 */ /* 0x001fe200078e10ff */
[----:B-1----:R-:W-:-:S05]  /*11e0*/  IMAD.MOV R11, RZ, RZ, -R10 ;  /* 0x000000ffff0b7224 */ /* 0x002fca00078e0a0a */
[----:B------:R-:W-:-:S05]  /*11f0*/  PRMT R11, R11, 0x7710, RZ ;  /* 0x000077100b0b7816 */ /* 0x000fca00000000ff */
[----:B--2---:R-:W-:-:S05]  /*1200*/  IMAD.IADD R8, R8, 0x1, R11 ;  /* 0x0000000108087824 */ /* 0x004fca00078e020b */
[----:B------:R0:W-:Y:S04]  /*1210*/  STS.U8 [R15], R8 ;  /* 0x000000080f007388 */ /* 0x0001e80000000000 */
[----:B------:R-:W1:Y:S01]  /*1220*/  LDS.U8 R11, [R6] ;  /* 0x00000000060b7984 */ /* 0x000e620000000000 */
[----:B0-----:R-:W-:Y:S02]  /*1230*/  IMAD R15, R5, 0x7, R0 ;  /* 0x00000007050f7824 */ /* 0x001fe400078e0200 */
[----:B-1----:R-:W-:-:S05]  /*1240*/  IMAD.IADD R11, R10, 0x1, R11 ;  /* 0x000000010a0b7824 */ /* 0x002fca00078e020b */
[----:B------:R0:W-:Y:S04]  /*1250*/  STS.U8 [R6], R11 ;  /* 0x0000000b06007388 */ /* 0x0001e80000000000 */
[----:B------:R-:W1:Y:S04]  /*1260*/  LDS.U8 R12, [R4+UR5+0x5] ;  /* 0x00000505040c7984 */ /* 0x000e680008000000 */
[----:B------:R-:W2:Y:S01]  /*1270*/  LDS.U8 R10, [R7] ;  /* 0x00000000070a7984 */ /* 0x000ea20000000000 */
[C---:B0-----:R-:W-:Y:S01]  /*1280*/  IMAD R6, R5.reuse, 0x6, R0 ;  /* 0x0000000605067824 */ /* 0x041fe200078e0200 */
[----:B------:R-:W-:-:S05]  /*1290*/  LEA R0, R5, R0, 0x3 ;  /* 0x0000000005007211 */ /* 0x000fca00078e18ff */
[----:B------:R-:W-:Y:S02]  /*12a0*/  IMAD R16, R5, 0x5, R0 ;  /* 0x0000000505107824 */ /* 0x000fe400078e0200 */
[----:B-1----:R-:W-:-:S05]  /*12b0*/  IMAD.MOV R13, RZ, RZ, -R12 ;  /* 0x000000ffff0d7224 */ /* 0x002fca00078e0a0c */
[----:B------:R-:W-:-:S05]  /*12c0*/  PRMT R13, R13, 0x7710, RZ ;  /* 0x000077100d0d7816 */ /* 0x000fca00000000ff */
[----:B--2---:R-:W-:-:S05]  /*12d0*/  IMAD.IADD R10, R10, 0x1, R13 ;  /* 0x000000010a0a7824 */ /* 0x004fca00078e020d */
[----:B------:R-:W-:Y:S04]  /*12e0*/  STS.U8 [R17], R10 ;  /* 0x0000000a11007388 */ /* 0x000fe80000000000 */
[----:B------:R-:W0:Y:S02]  /*12f0*/  LDS.U8 R13, [R7] ;  /* 0x00000000070d7984 */ /* 0x000e240000000000 */
[----:B0-----:R-:W-:-:S05]  /*1300*/  IMAD.IADD R12, R12, 0x1, R13 ;  /* 0x000000010c0c7824 */ /* 0x001fca00078e020d */
[----:B------:R-:W-:Y:S04]  /*1310*/  STS.U8 [R7], R12 ;  /* 0x0000000c07007388 */ /* 0x000fe80000000000 */
[----:B------:R-:W0:Y:S04]  /*1320*/  LDS.U8 R11, [R4+UR5+0x6] ;  /* 0x00000605040b7984 */ /* 0x000e280008000000 */
[----:B------:R-:W1:Y:S01]  /*1330*/  LDS.U8 R8, [R6] ;  /* 0x0000000006087984 */ /* 0x000e620000000000 */
[----:B0-----:R-:W-:-:S05]  /*1340*/  IMAD.MOV R13, RZ, RZ, -R11 ;  /* 0x000000ffff0d7224 */ /* 0x001fca00078e0a0b */
[----:B------:R-:W-:-:S05]  /*1350*/  PRMT R13, R13, 0x7710, RZ ;  /* 0x000077100d0d7816 */ /* 0x000fca00000000ff */
[----:B-1----:R-:W-:-:S05]  /*1360*/  IMAD.IADD R8, R8, 0x1, R13 ;  /* 0x0000000108087824 */ /* 0x002fca00078e020d */
[----:B------:R0:W-:Y:S04]  /*1370*/  STS.U8 [R15], R8 ;  /* 0x000000080f007388 */ /* 0x0001e80000000000 */
[----:B------:R-:W1:Y:S01]  /*1380*/  LDS.U8 R10, [R6] ;  /* 0x00000000060a7984 */ /* 0x000e620000000000 */
[----:B0-----:R-:W-:Y:S02]  /*1390*/  IMAD R15, R5, 0x3, R0 ;  /* 0x00000003050f7824 */ /* 0x001fe400078e0200 */
[----:B-1----:R-:W-:-:S05]  /*13a0*/  IMAD.IADD R11, R11, 0x1, R10 ;  /* 0x000000010b0b7824 */ /* 0x002fca00078e020a */
[----:B------:R0:W-:Y:S04]  /*13b0*/  STS.U8 [R6], R11 ;  /* 0x0000000b06007388 */ /* 0x0001e80000000000 */
[----:B------:R-:W1:Y:S04]  /*13c0*/  LDS.U8 R10, [R4+UR5+0x7] ;  /* 0x00000705040a7984 */ /* 0x000e680008000000 */
[----:B------:R-:W2:Y:S01]  /*13d0*/  LDS.U8 R7, [R0] ;  /* 0x0000000000077984 */ /* 0x000ea20000000000 */
[----:B0-----:R-:W-:Y:S02]  /*13e0*/  IMAD R6, R5, 0x2, R0 ;  /* 0x0000000205067824 */ /* 0x001fe400078e0200 */
[----:B-1----:R-:W-:-:S05]  /*13f0*/  IMAD.MOV R12, RZ, RZ, -R10 ;  /* 0x000000ffff0c7224 */ /* 0x002fca00078e0a0a */
[----:B------:R-:W-:-:S05]  /*1400*/  PRMT R12, R12, 0x7710, RZ ;  /* 0x000077100c0c7816 */ /* 0x000fca00000000ff */
[----:B--2---:R-:W-:-:S05]  /*1410*/  IMAD.IADD R7, R7, 0x1, R12 ;  /* 0x0000000107077824 */ /* 0x004fca00078e020c */
[----:B------:R-:W-:Y:S04]  /*1420*/  STS.U8 [R0+UR6], R7 ;  /* 0x0000000700007988 */ /* 0x000fe80008000006 */
        /* <DEDUP_REMOVED lines=10> */
[----:B0-----:R-:W-:Y:S01]  /*14d0*/  IADD3 R7, PT, PT, R10, R7, RZ ;  /* 0x000000070a077210 */ /* 0x001fe20007ffe0ff */
[----:B------:R-:W-:-:S04]  /*14e0*/  IMAD R10, R5, 0x4, R0 ;  /* 0x00000004050a7824 */ /* 0x000fc800078e0200 */
[----:B------:R0:W-:Y:S04]  /*14f0*/  STS.U8 [R6], R7 ;  /* 0x0000000706007388 */ /* 0x0001e80000000000 */
[----:B------:R-:W1:Y:S04]  /*1500*/  LDS.U8 R12, [R4+UR5+0x9] ;  /* 0x00000905040c7984 */ /* 0x000e680008000000 */
[----:B------:R-:W2:Y:S01]  /*1510*/  LDS.U8 R11, [R10] ;  /* 0x000000000a0b7984 */ /* 0x000ea20000000000 */
[----:B0-----:R-:W-:Y:S02]  /*1520*/  IMAD R6, R5, 0x6, R0 ;  /* 0x0000000605067824 */ /* 0x001fe400078e0200 */
[----:B-1----:R-:W-:-:S05]  /*1530*/  IMAD.MOV R14, RZ, RZ, -R12 ;  /* 0x000000ffff0e7224 */ /* 0x002fca00078e0a0c */
        /* <DEDUP_REMOVED lines=17> */
[----:B0-----:R-:W-:-:S05]  /*1650*/  IADD3 R11, PT, PT, R8, R11, RZ ;  /* 0x0000000b080b7210 */ /* 0x001fca0007ffe0ff */
        /* <DEDUP_REMOVED lines=13> */
[----:B0-----:R-:W-:Y:S02]  /*1730*/  IMAD R7, R5, 0x4, R0 ;  /* 0x0000000405077824 */ /* 0x001fe400078e0200 */
[----:B-1----:R-:W-:-:S05]  /*1740*/  IMAD.MOV R11, RZ, RZ, -R10 ;  /* 0x000000ffff0b7224 */ /* 0x002fca00078e0a0a */
[----:B------:R-:W-:-:S04]  /*1750*/  PRMT R11, R11, 0x7710, RZ ;  /* 0x000077100b0b7816 */ /* 0x000fc800000000ff */
[----:B--2---:R-:W-:-:S05]  /*1760*/  IADD3 R8, PT, PT, R8, R11, RZ ;  /* 0x0000000b08087210 */ /* 0x004fca0007ffe0ff */
[----:B------:R0:W-:Y:S04]  /*1770*/  STS.U8 [R15], R8 ;  /* 0x000000080f007388 */ /* 0x0001e80000000000 */
[----:B------:R-:W1:Y:S01]  /*1780*/  LDS.U8 R11, [R6] ;  /* 0x00000000060b7984 */ /* 0x000e620000000000 */
[----:B0-----:R-:W-:Y:S02]  /*1790*/  IMAD R15, R5, 0x7, R0 ;  /* 0x00000007050f7824 */ /* 0x001fe400078e0200 */
[----:B-1----:R-:W-:-:S05]  /*17a0*/  IMAD.IADD R11, R10, 0x1, R11 ;  /* 0x000000010a0b7824 */ /* 0x002fca00078e020b */
[----:B------:R0:W-:Y:S04]  /*17b0*/  STS.U8 [R6], R11 ;  /* 0x0000000b06007388 */ /* 0x0001e80000000000 */
[----:B------:R-:W1:Y:S04]  /*17c0*/  LDS.U8 R12, [R4+UR5+0xd] ;  /* 0x00000d05040c7984 */ /* 0x000e680008000000 */
[----:B------:R-:W2:Y:S01]  /*17d0*/  LDS.U8 R10, [R7] ;  /* 0x00000000070a7984 */ /* 0x000ea20000000000 */
[C-C-:B0-----:R-:W-:Y:S02]  /*17e0*/  IMAD R6, R5.reuse, 0x6, R0.reuse ;  /* 0x0000000605067824 */ /* 0x141fe400078e0200 */
[----:B------:R-:W-:-:S02]  /*17f0*/  IMAD R0, R5, 0x8, R0 ;  /* 0x0000000805007824 */ /* 0x000fc400078e0200 */
[----:B-1----:R-:W-:-:S05]  /*1800*/  IMAD.MOV R13, RZ, RZ, -R12 ;  /* 0x000000ffff0d7224 */ /* 0x002fca00078e0a0c */
[----:B------:R-:W-:-:S05]  /*1810*/  PRMT R13, R13, 0x7710, RZ ;  /* 0x000077100d0d7816 */ /* 0x000fca00000000ff */
[----:B--2---:R-:W-:-:S05]  /*1820*/  IMAD.IADD R10, R10, 0x1, R13 ;  /* 0x000000010a0a7824 */ /* 0x004fca00078e020d */
[----:B------:R-:W-:Y:S04]  /*1830*/  STS.U8 [R17], R10 ;  /* 0x0000000a11007388 */ /* 0x000fe80000000000 */
[----:B------:R-:W0:Y:S02]  /*1840*/  LDS.U8 R13, [R7] ;  /* 0x00000000070d7984 */ /* 0x000e240000000000 */
[----:B0-----:R-:W-:-:S05]  /*1850*/  IMAD.IADD R12, R12, 0x1, R13 ;  /* 0x000000010c0c7824 */ /* 0x001fca00078e020d */
[----:B------:R-:W-:Y:S04]  /*1860*/  STS.U8 [R7], R12 ;  /* 0x0000000c07007388 */ /* 0x000fe80000000000 */
[----:B------:R-:W0:Y:S01]  /*1870*/  LDS.U8 R11, [R4+UR5+0xe] ;  /* 0x00000e05040b7984 */ /* 0x000e220008000000 */
[----:B------:R-:W-:-:S03]  /*1880*/  UIADD3 UR5, UPT, UPT, UR5, 0x10, URZ ;  /* 0x0000001005057890 */ /* 0x000fc6000fffe0ff */
[----:B------:R-:W1:Y:S01]  /*1890*/  LDS.U8 R8, [R6] ;  /* 0x0000000006087984 */ /* 0x000e620000000000 */
[----:B0-----:R-:W-:-:S05]  /*18a0*/  IMAD.MOV R13, RZ, RZ, -R11 ;  /* 0x000000ffff0d7224 */ /* 0x001fca00078e0a0b */
[----:B------:R-:W-:-:S04]  /*18b0*/  PRMT R13, R13, 0x7710, RZ ;  /* 0x000077100d0d7816 */ /* 0x000fc800000000ff */
[----:B-1----:R-:W-:-:S05]  /*18c0*/  IADD3 R8, PT, PT, R8, R13, RZ ;  /* 0x0000000d08087210 */ /* 0x002fca0007ffe0ff */
[----:B------:R-:W-:Y:S04]  /*18d0*/  STS.U8 [R15], R8 ;  /* 0x000000080f007388 */ /* 0x000fe80000000000 */
[----:B------:R-:W0:Y:S02]  /*18e0*/  LDS.U8 R10, [R6] ;  /* 0x00000000060a7984 */ /* 0x000e240000000000 */
[----:B0-----:R-:W-:-:S05]  /*18f0*/  IMAD.IADD R11, R11, 0x1, R10 ;  /* 0x000000010b0b7824 */ /* 0x001fca00078e020a */
[----:B------:R1:W-:Y:S01]  /*1900*/  STS.U8 [R6], R11 ;  /* 0x0000000b06007388 */ /* 0x0003e20000000000 */
[----:B------:R-:W-:Y:S05]  /*1910*/  BRA.U !UP1, `(.L_x_27) ;  /* 0xfffffff5092c7547 */ /* 0x000fea000b83ffff */
.L_x_26:
[----:B------:R-:W-:-:S04]  /*1920*/  UIADD3 UR11, UPT, UPT, -UR7, URZ, URZ ;  /* 0x000000ff070b7290 */ /* 0x000fc8000fffe1ff */
[----:B------:R-:W-:-:S09]  /*1930*/  UISETP.GT.AND UP1, UPT, UR11, 0x4, UPT ;  /* 0x000000040b00788c */ /* 0x000fd2000bf24270 */
[----:B------:R-:W-:Y:S05]  /*1940*/  BRA.U !UP1, `(.L_x_28) ;  /* 0x0000000509707547 */ /* 0x000fea000b800000 */
[----:B01----:R-:W0:Y:S01]  /*1950*/  LDS.U8 R6, [R4+UR5+-0x1] ;  /* 0xffffff0504067984 */ /* 0x003e220008000000 */
[----:B------:R-:W-:Y:S02]  /*1960*/  ULEA UR4, UR6, UR4, 0x3 ;  /* 0x0000000406047291 */ /* 0x000fe4000f8e18ff */
[----:B------:R-:W-:Y:S01]  /*1970*/  UIADD3 UR7, UPT, UPT, UR7, 0x8, URZ ;  /* 0x0000000807077890 */ /* 0x000fe2000fffe0ff */
[----:B------:R-:W1:Y:S01]  /*1980*/  LDS.U8 R5, [R0] ;  /* 0x0000000000057984 */ /* 0x000e620000000000 */
[----:B------:R-:W-:Y:S02]  /*1990*/  ULEA UR4, UR6, UR4, 0x3 ;  /* 0x0000000406047291 */ /* 0x000fe4000f8e18ff */
[----:B------:R-:W-:Y:S01]  /*19a0*/  UPLOP3.LUT UP0, UPT, UPT, UPT, UPT, 0x40, 0x4 ;  /* 0x000000000004789c */ /* 0x000fe20003f0e870 */
[----:B0-----:R-:W-:-:S05]  /*19b0*/  IMAD.MOV R8, RZ, RZ, -R6 ;  /* 0x000000ffff087224 */ /* 0x001fca00078e0a06 */
[----:B------:R-:W-:-:S05]  /*19c0*/  PRMT R8, R8, 0x7710, RZ ;  /* 0x0000771008087816 */ /* 0x000fca00000000ff */
[----:B-1----:R-:W-:-:S05]  /*19d0*/  IMAD.IADD R7, R5, 0x1, R8 ;  /* 0x0000000105077824 */ /* 0x002fca00078e0208 */
[----:B------:R-:W-:Y:S04]  /*19e0*/  STS.U8 [R0+UR6], R7 ;  /* 0x0000000700007988 */ /* 0x000fe80008000006 */
[----:B------:R-:W0:Y:S02]  /*19f0*/  LDS.U8 R5, [R0] ;  /* 0x0000000000057984 */ /* 0x000e240000000000 */
[----:B0-----:R-:W-:Y:S02]  /*1a00*/  IMAD.IADD R11, R6, 0x1, R5 ;  /* 0x00000001060b7824 */ /* 0x001fe400078e0205 */
[----:B------:R-:W-:-:S03]  /*1a10*/  IMAD.U32 R5, RZ, RZ, UR6 ;  /* 0x00000006ff057e24 */ /* 0x000fc6000f8e00ff */
[----:B------:R-:W-:Y:S01]  /*1a20*/  STS.U8 [R0], R11 ;  /* 0x0000000b00007388 */ /* 0x000fe20000000000 */
[C-C-:B------:R-:W-:Y:S01]  /*1a30*/  IMAD R15, R5.reuse, 0x3, R0.reuse ;  /* 0x00000003050f7824 */ /* 0x140fe200078e0200 */
[C---:B------:R-:W-:Y:S01]  /*1a40*/  LEA R6, R5.reuse, R0, 0x1 ;  /* 0x0000000005067211 */ /* 0x040fe200078e08ff */
[----:B------:R-:W-:Y:S01]  /*1a50*/  IMAD R16, R5, 0x5, R0 ;  /* 0x0000000505107824 */ /* 0x000fe200078e0200 */
[----:B------:R-:W0:Y:S04]  /*1a60*/  LDS.U8 R10, [R4+UR5] ;  /* 0x00000005040a7984 */ /* 0x000e280008000000 */
        /* <DEDUP_REMOVED lines=11> */
[----:B0-----:R-:W-:Y:S02]  /*1b20*/  IMAD R6, R5, 0x6, R0 ;  /* 0x0000000605067824 */ /* 0x001fe400078e0200 */
[----:B-1----:R-:W-:-:S05]  /*1b30*/  IMAD.MOV R14, RZ, RZ, -R12 ;  /* 0x000000ffff0e7224 */ /* 0x002fca00078e0a0c */
[----:B------:R-:W-:-:S04]  /*1b40*/  PRMT R14, R14, 0x7710, RZ ;  /* 0x000077100e0e7816 */ /* 0x000fc800000000ff */
[----:B--2---:R-:W-:Y:S01]  /*1b50*/  IADD3 R11, PT, PT, R11, R14, RZ ;  /* 0x0000000e0b0b7210 */ /* 0x004fe20007ffe0ff */
[C-C-:B------:R-:W-:Y:S02]  /*1b60*/  IMAD R14, R5.reuse, 0x7, R0.reuse ;  /* 0x00000007050e7824 */ /* 0x140fe400078e0200 */
[C---:B------:R-:W-:Y:S02]  /*1b70*/  IMAD R0, R5.reuse, 0x8, R0 ;  /* 0x0000000805007824 */ /* 0x040fe400078e0200 */
[----:B------:R-:W-:Y:S02]  /*1b80*/  STS.U8 [R16], R11 ;  /* 0x0000000b10007388 */ /* 0x000fe40000000000 */
[C-C-:B------:R-:W-:Y:S02]  /*1b90*/  IMAD R15, R5.reuse, 0x3, R0.reuse ;  /* 0x00000003050f7824 */ /* 0x140fe400078e0200 */
        /* <DEDUP_REMOVED lines=27> */
[----:B------:R-:W-:-:S05]  /*1d50*/  PRMT R11, R11, 0x7710, RZ ;  /* 0x000077100b0b7816 */ /* 0x000fca00000000ff */
[----:B--2---:R-:W-:-:S05]  /*1d60*/  IMAD.IADD R8, R8, 0x1, R11 ;  /* 0x0000000108087824 */ /* 0x004fca00078e020b */
[----:B------:R0:W-:Y:S04]  /*1d70*/  STS.U8 [R15], R8 ;  /* 0x000000080f007388 */ /* 0x0001e80000000000 */
[----:B------:R-:W1:Y:S01]  /*1d80*/  LDS.U8 R11, [R6] ;  /* 0x00000000060b7984 */ /* 0x000e620000000000 */
[----:B0-----:R-:W-:Y:S01]  /*1d90*/  IMAD R15, R5, 0x7, R0 ;  /* 0x00000007050f7824 */ /* 0x001fe200078e0200 */
[----:B-1----:R-:W-:-:S05]  /*1da0*/  IADD3 R11, PT, PT, R10, R11, RZ ;  /* 0x0000000b0a0b7210 */ /* 0x002fca0007ffe0ff */
        /* <DEDUP_REMOVED lines=21> */
[----:B------:R2:W-:Y:S02]  /*1f00*/  STS.U8 [R6], R11 ;  /* 0x0000000b06007388 */ /* 0x0005e40000000000 */
.L_x_28:
[----:B------:R-:W-:-:S09]  /*1f10*/  UISETP.NE.OR UP0, UPT, UR7, URZ, UP0 ;  /* 0x000000ff0700728c */ /* 0x000fd20008705670 */
[----:B------:R-:W-:Y:S05]  /*1f20*/  BRA.U !UP0, `(.L_x_29) ;  /* 0x0000000108c47547 */ /* 0x000fea000b800000 */
.L_x_25:
[----:B0123--:R-:W0:Y:S01]  /*1f30*/  LDS.U8 R6, [R4+UR5+-0x1] ;  /* 0xffffff0504067984 */ /* 0x00fe220008000000 */
[----:B------:R-:W-:Y:S02]  /*1f40*/  UIADD3 UR7, UPT, UPT, UR7, 0x4, URZ ;  /* 0x0000000407077890 */ /* 0x000fe4000fffe0ff */
[----:B------:R-:W-:Y:S01]  /*1f50*/  ULEA UR4, UR6, UR4, 0x3 ;  /* 0x0000000406047291 */ /* 0x000fe2000f8e18ff */
[----:B------:R-:W1:Y:S01]  /*1f60*/  LDS.U8 R5, [R0] ;  /* 0x0000000000057984 */ /* 0x000e620000000000 */
[----:B------:R-:W-:Y:S01]  /*1f70*/  UISETP.NE.AND UP0, UPT, UR7, URZ, UPT ;  /* 0x000000ff0700728c */ /* 0x000fe2000bf05270 */
[----:B0-----:R-:W-:-:S05]  /*1f80*/  IMAD.MOV R8, RZ, RZ, -R6 ;  /* 0x000000ffff087224 */ /* 0x001fca00078e0a06 */
[----:B------:R-:W-:-:S05]  /*1f90*/  PRMT R8, R8, 0x7710, RZ ;  /* 0x0000771008087816 */ /* 0x000fca00000000ff */
[----:B-1----:R-:W-:-:S05]  /*1fa0*/  IMAD.IADD R7, R5, 0x1, R8 ;  /* 0x0000000105077824 */ /* 0x002fca00078e0208 */
[----:B------:R-:W-:Y:S04]  /*1fb0*/  STS.U8 [R0+UR6], R7 ;  /* 0x0000000700007988 */ /* 0x000fe80008000006 */
[----:B------:R-:W0:Y:S02]  /*1fc0*/  LDS.U8 R5, [R0] ;  /* 0x0000000000057984 */ /* 0x000e240000000000 */
[----:B0-----:R-:W-:Y:S01]  /*1fd0*/  IMAD.IADD R11, R6, 0x1, R5 ;  /* 0x00000001060b7824 */ /* 0x001fe200078e0205 */
[----:B------:R-:W-:-:S04]  /*1fe0*/  MOV R5, UR6 ;  /* 0x0000000600057c02 */ /* 0x000fc80008000f00 */
        /* <DEDUP_REMOVED lines=19> */
[----:B--2---:R-:W-:-:S05]  /*2120*/  IMAD.IADD R11, R11, 0x1, R16 ;  /* 0x000000010b0b7824 */ /* 0x004fca00078e0210 */
[----:B------:R-:W-:Y:S04]  /*2130*/  STS.U8 [R14], R11 ;  /* 0x0000000b0e007388 */ /* 0x000fe80000000000 */
[----:B------:R-:W0:Y:S02]  /*2140*/  LDS.U8 R13, [R10] ;  /* 0x000000000a0d7984 */ /* 0x000e240000000000 */
[----:B0-----:R-:W-:Y:S02]  /*2150*/  IMAD.IADD R13, R12, 0x1, R13 ;  /* 0x000000010c0d7824 */ /* 0x001fe400078e020d */
[C---:B------:R-:W-:Y:S01]  /*2160*/  IMAD R12, R5.reuse, 0x7, R0 ;  /* 0x00000007050c7824 */ /* 0x040fe200078e0200 */
[----:B------:R-:W-:Y:S02]  /*2170*/  LEA R0, R5, R0, 0x3 ;  /* 0x0000000005007211 */ /* 0x000fe400078e18ff */
[----:B------:R-:W-:Y:S04]  /*2180*/  STS.U8 [R10], R13 ;  /* 0x0000000d0a007388 */ /* 0x000fe80000000000 */
[----:B------:R-:W0:Y:S01]  /*2190*/  LDS.U8 R8, [R4+UR5+0x2] ;  /* 0x0000020504087984 */ /* 0x000e220008000000 */
[----:B------:R-:W-:-:S03]  /*21a0*/  UIADD3 UR5, UPT, UPT, UR5, 0x4, URZ ;  /* 0x0000000405057890 */ /* 0x000fc6000fffe0ff */
[----:B------:R-:W1:Y:S01]  /*21b0*/  LDS.U8 R7, [R6] ;  /* 0x0000000006077984 */ /* 0x000e620000000000 */
[----:B0-----:R-:W-:-:S05]  /*21c0*/  IMAD.MOV R16, RZ, RZ, -R8 ;  /* 0x000000ffff107224 */ /* 0x001fca00078e0a08 */
[----:B------:R-:W-:-:S05]  /*21d0*/  PRMT R16, R16, 0x7710, RZ ;  /* 0x0000771010107816 */ /* 0x000fca00000000ff */
[----:B-1----:R-:W-:-:S05]  /*21e0*/  IMAD.IADD R7, R7, 0x1, R16 ;  /* 0x0000000107077824 */ /* 0x002fca00078e0210 */
[----:B------:R-:W-:Y:S04]  /*21f0*/  STS.U8 [R12], R7 ;  /* 0x000000070c007388 */ /* 0x000fe80000000000 */
[----:B------:R-:W0:Y:S02]  /*2200*/  LDS.U8 R11, [R6] ;  /* 0x00000000060b7984 */ /* 0x000e240000000000 */
[----:B0-----:R-:W-:-:S05]  /*2210*/  IMAD.IADD R11, R8, 0x1, R11 ;  /* 0x00000001080b7824 */ /* 0x001fca00078e020b */
[----:B------:R3:W-:Y:S01]  /*2220*/  STS.U8 [R6], R11 ;  /* 0x0000000b06007388 */ /* 0x0007e20000000000 */
[----:B------:R-:W-:Y:S05]  /*2230*/  BRA.U UP0, `(.L_x_25) ;  /* 0xfffffffd003c7547 */ /* 0x000fea000b83ffff */
.L_x_29:
[----:B------:R-:W-:-:S12]  /*2240*/  UIADD3 UR5, UPT, UPT, UR5, -0x1, URZ ;  /* 0xffffffff05057890 */ /* 0x000fd8000fffe0ff */
.L_x_24:
[----:B------:R-:W-:-:S09]  /*2250*/  UISETP.NE.AND UP0, UPT, UR12, URZ, UPT ;  /* 0x000000ff0c00728c */ /* 0x000fd2000bf05270 */
[----:B------:R-:W-:Y:S05]  /*2260*/  BRA.U !UP0, `(.L_x_30) ;  /* 0x0000000108a47547 */ /* 0x000fea000b800000 */
[----:B0123--:R-:W0:Y:S01]  /*2270*/  LDS.U8 R6, [R4+UR5] ;  /* 0x0000000504067984 */ /* 0x00fe220008000000 */
[----:B------:R-:W-:Y:S01]  /*2280*/  VIADD R0, R3, UR4 ;  /* 0x0000000403007c36 */ /* 0x000fe20008000000 */
[----:B------:R-:W-:Y:S01]  /*2290*/  UISETP.NE.AND UP0, UPT, UR12, 0x1, UPT ;  /* 0x000000010c00788c */ /* 0x000fe2000bf05270 */
[----:B------:R-:W-:Y:S01]  /*22a0*/  VIADD R10, R4, UR5 ;  /* 0x00000005040a7c36 */ /* 0x000fe20008000000 */
[----:B------:R-:W1:Y:S02]  /*22b0*/  LDS.U8 R5, [R3+UR4] ;  /* 0x0000000403057984 */ /* 0x000e640008000000 */
[----:B------:R-:W-:Y:S01]  /*22c0*/  IADD3 R12, PT, PT, R0, UR6, RZ ;  /* 0x00000006000c7c10 */ /* 0x000fe2000fffe0ff */
[----:B0-----:R-:W-:-:S05]  /*22d0*/  IMAD.MOV R8, RZ, RZ, -R6 ;  /* 0x000000ffff087224 */ /* 0x001fca00078e0a06 */
[----:B------:R-:W-:-:S05]  /*22e0*/  PRMT R8, R8, 0x7710, RZ ;  /* 0x0000771008087816 */ /* 0x000fca00000000ff */
[----:B-1----:R-:W-:-:S05]  /*22f0*/  IMAD.IADD R5, R5, 0x1, R8 ;  /* 0x0000000105057824 */ /* 0x002fca00078e0208 */
[----:B------:R-:W-:Y:S04]  /*2300*/  STS.U8 [R0+UR6], R5 ;  /* 0x0000000500007988 */ /* 0x000fe80008000006 */
[----:B------:R-:W0:Y:S02]  /*2310*/  LDS.U8 R7, [R3+UR4] ;  /* 0x0000000403077984 */ /* 0x000e240008000000 */
[----:B0-----:R-:W-:-:S05]  /*2320*/  IMAD.IADD R6, R6, 0x1, R7 ;  /* 0x0000000106067824 */ /* 0x001fca00078e0207 */
[----:B------:R4:W-:Y:S01]  /*2330*/  STS.U8 [R3+UR4], R6 ;  /* 0x0000000603007988 */ /* 0x0009e20008000004 */
[----:B------:R-:W-:Y:S01]  /*2340*/  UMOV UR4, UR5 ;  /* 0x0000000500047c82 */ /* 0x000fe20008000000 */
[----:B------:R-:W-:Y:S01]  /*2350*/  UIADD3 UR5, UPT, UPT, UR5, 0x1, URZ ;  /* 0x0000000105057890 */ /* 0x000fe2000fffe0ff */
[----:B------:R-:W-:Y:S11]  /*2360*/  BRA.U !UP0, `(.L_x_30) ;  /* 0x0000000108647547 */ /* 0x000ff6000b800000 */
[----:B----4-:R-:W0:Y:S01]  /*2370*/  LDS.U8 R6, [R10+0x1] ;  /* 0x000001000a067984 */ /* 0x010e220000000000 */
[----:B------:R-:W-:Y:S01]  /*2380*/  VIADD R0, R12, UR6 ;  /* 0x000000060c007c36 */ /* 0x000fe20008000000 */
[----:B------:R-:W-:Y:S02]  /*2390*/  UISETP.NE.AND UP0, UPT, UR12, 0x2, UPT ;  /* 0x000000020c00788c */ /* 0x000fe4000bf05270 */
[----:B------:R-:W1:Y:S01]  /*23a0*/  LDS.U8 R5, [R12+UR6] ;  /* 0x000000060c057984 */ /* 0x000e620008000000 */
[----:B------:R-:W-:Y:S01]  /*23b0*/  VIADD R14, R0, UR6 ;  /* 0x00000006000e7c36 */ /* 0x000fe20008000000 */
[----:B------:R-:W-:Y:S01]  /*23c0*/  UIADD3 UR5, UPT, UPT, UR4, 0x2, URZ ;  /* 0x0000000204057890 */ /* 0x000fe2000fffe0ff */
[----:B0-----:R-:W-:-:S05]  /*23d0*/  IMAD.MOV R8, RZ, RZ, -R6 ;  /* 0x000000ffff087224 */ /* 0x001fca00078e0a06 */
[----:B------:R-:W-:-:S05]  /*23e0*/  PRMT R8, R8, 0x7710, RZ ;  /* 0x0000771008087816 */ /* 0x000fca00000000ff */
[----:B-1----:R-:W-:-:S05]  /*23f0*/  IMAD.IADD R5, R5, 0x1, R8 ;  /* 0x0000000105057824 */ /* 0x002fca00078e0208 */
        /* <DEDUP_REMOVED lines=14> */
[----:B0-----:R-:W-:-:S05]  /*24e0*/  IMAD.IADD R7, R6, 0x1, R7 ;  /* 0x0000000106077824 */ /* 0x001fca00078e0207 */
[----:B------:R0:W-:Y:S02]  /*24f0*/  STS.U8 [R14+UR6], R7 ;  /* 0x000000070e007988 */ /* 0x0001e40008000006 */
.L_x_30:
[----:B------:R-:W5:Y:S01]  /*2500*/  LDC R0, c[0x0][0x394] ;  /* 0x0000e500ff007b82 */ /* 0x000f620000000800 */
[----:B------:R-:W-:Y:S01]  /*2510*/  USHF.L.U32 UR10, UR10, 0x1, URZ ;  /* 0x000000010a0a7899 */ /* 0x000fe200080006ff */
[----:B-----5:R-:W-:-:S13]  /*2520*/  ISETP.LE.AND P0, PT, R0, UR5, PT ;  /* 0x0000000500007c0c */ /* 0x020fda000bf03270 */
[----:B------:R-:W-:Y:S05]  /*2530*/  @!P0 BRA `(.L_x_31) ;  /* 0xffffffe400d48947 */ /* 0x000fea000383ffff */
.L_x_23:
[----:B------:R-:W-:-:S13]  /*2540*/  ISETP.GE.AND P0, PT, R0, 0x1, PT ;  /* 0x000000010000780c */ /* 0x000fda0003f06270 */
[----:B------:R-:W-:Y:S05]  /*2550*/  @!P0 EXIT ;  /* 0x000000000000894d */ /* 0x000fea0003800000 */
[C---:B------:R-:W-:Y:S01]  /*2560*/  ISETP.GE.U32.AND P1, PT, R0.reuse, 0x8, PT ;  /* 0x000000080000780c */ /* 0x040fe20003f26070 */
[----:B------:R-:W-:Y:S01]  /*2570*/  IMAD.MOV.U32 R5, RZ, RZ, RZ ;  /* 0x000000ffff057224 */ /* 0x000fe200078e00ff */
[----:B------:R-:W-:-:S04]  /*2580*/  LOP3.LUT R4, R0, 0x7, RZ, 0xc0, !PT ;  /* 0x0000000700047812 */ /* 0x000fc800078ec0ff */
[----:B------:R-:W-:-:S07]  /*2590*/  ISETP.NE.AND P0, PT, R4, RZ, PT ;  /* 0x000000ff0400720c */ /* 0x000fce0003f05270 */
[----:B------:R-:W-:Y:S06]  /*25a0*/  @!P1 BRA `(.L_x_32) ;  /* 0x0000000000c09947 */ /* 0x000fec0003800000 */
[----:B0-----:R-:W0:Y:S01]  /*25b0*/  S2R R7, SR_CgaCtaId ;  /* 0x0000000000077919 */ /* 0x001e220000008800 */
[----:B-1234-:R-:W1:Y:S01]  /*25c0*/  LDC R6, c[0x0][0x390] ;  /* 0x0000e400ff067b82 */ /* 0x01ee620000000800 */
[----:B------:R-:W-:Y:S01]  /*25d0*/  MOV R5, 0x400 ;  /* 0x0000040000057802 */ /* 0x000fe20000000f00 */
[----:B------:R-:W2:Y:S04]  /*25e0*/  LDCU.64 UR4, c[0x0][0x388] ;  /* 0x00007100ff0477ac */ /* 0x000ea80008000a00 */
[----:B------:R-:W-:Y:S01]  /*25f0*/  VIADD R8, R5, 0x1040 ;  /* 0x0000104005087836 */ /* 0x000fe20000000000 */
[----:B------:R-:W-:-:S05]  /*2600*/  LOP3.LUT R5, R0, 0x7ffffff8, RZ, 0xc0, !PT ;  /* 0x7ffffff800057812 */ /* 0x000fca00078ec0ff */
[----:B------:R-:W-:Y:S01]  /*2610*/  IMAD.MOV R22, RZ, RZ, -R5 ;  /* 0x000000ffff167224 */ /* 0x000fe200078e0a05 */
[----:B0-----:R-:W-:Y:S02]  /*2620*/  LEA R8, R7, R8, 0x18 ;  /* 0x0000000807087211 */ /* 0x001fe400078ec0ff */
[----:B------:R-:W-:Y:S02]  /*2630*/  MOV R7, R2 ;  /* 0x0000000200077202 */ /* 0x000fe40000000f00 */
[----:B------:R-:W-:Y:S02]  /*2640*/  IADD3 R9, PT, PT, R9, 0x3, R8 ;  /* 0x0000000309097810 */ /* 0x000fe40007ffe008 */
[----:B-12---:R-:W-:-:S07]  /*2650*/  SHF.R.S32.HI R8, RZ, 0x1f, R6 ;  /* 0x0000001fff087819 */ /* 0x006fce0000011406 */
.L_x_33:
[----:B0-----:R-:W0:Y:S01]  /*2660*/  LDS.U8 R17, [R9+-0x3] ;  /* 0xfffffd0009117984 */ /* 0x001e220000000000 */
[C---:B------:R-:W-:Y:S01]  /*2670*/  IADD3 R20, P1, PT, R7.reuse, UR4, RZ ;  /* 0x0000000407147c10 */ /* 0x040fe2000ff3e0ff */
[----:B------:R-:W-:Y:S02]  /*2680*/  VIADD R22, R22, 0x8 ;  /* 0x0000000816167836 */ /* 0x000fe40000000000 */
[----:B------:R-:W1:Y:S01]  /*2690*/  LDS.U8 R15, [R9+-0x2] ;  /* 0xfffffe00090f7984 */ /* 0x000e620000000000 */
[----:B------:R-:W-:Y:S01]  /*26a0*/  LEA.HI.X.SX32 R21, R7, UR5, 0x1, P1 ;  /* 0x0000000507157c11 */ /* 0x000fe200088f0eff */
[----:B------:R-:W-:Y:S01]  /*26b0*/  IMAD R7, R6, 0x8, R7 ;  /* 0x0000000806077824 */ /* 0x000fe200078e0207 */
[-C--:B------:R-:W-:Y:S01]  /*26c0*/  IADD3 R24, P1, PT, R20, R6.reuse, RZ ;  /* 0x0000000614187210 */ /* 0x080fe20007f3e0ff */
[----:B------:R-:W2:Y:S04]  /*26d0*/  LDS.U8 R11, [R9+-0x1] ;  /* 0xffffff00090b7984 */ /* 0x000ea80000000000 */
[----:B------:R-:W-:Y:S01]  /*26e0*/  IMAD.X R25, R8, 0x1, R21, P1 ;  /* 0x0000000108197824 */ /* 0x000fe200008e0615 */
[-C--:B------:R-:W-:Y:S01]  /*26f0*/  IADD3 R18, P1, PT, R24, R6.reuse, RZ ;  /* 0x0000000618127210 */ /* 0x080fe20007f3e0ff */
[----:B------:R-:W3:Y:S04]  /*2700*/  LDS.U8 R23, [R9] ;  /* 0x0000000009177984 */ /* 0x000ee80000000000 */
[----:B------:R-:W4:Y:S01]  /*2710*/  LDS.U8 R27, [R9+0x1] ;  /* 0x00000100091b7984 */ /* 0x000f220000000000 */
[----:B------:R-:W-:Y:S01]  /*2720*/  IMAD.X R19, R8, 0x1, R25, P1 ;  /* 0x0000000108137824 */ /* 0x000fe200008e0619 */
[----:B------:R-:W-:-:S02]  /*2730*/  IADD3 R16, P1, PT, R18, R6, RZ ;  /* 0x0000000612107210 */ /* 0x000fc40007f3e0ff */
[----:B------:R-:W5:Y:S04]  /*2740*/  LDS.U8 R29, [R9+0x2] ;  /* 0x00000200091d7984 */ /* 0x000f680000000000 */
[----:B------:R-:W5:Y:S04]  /*2750*/  LDS.U8 R26, [R9+0x3] ;  /* 0x00000300091a7984 */ /* 0x000f680000000000 */
[----:B------:R0:W5:Y:S02]  /*2760*/  LDS.U8 R28, [R9+0x4] ;  /* 0x00000400091c7984 */ /* 0x0001640000000000 */
[----:B0-----:R-:W-:-:S02]  /*2770*/  VIADD R9, R9, 0x8 ;  /* 0x0000000809097836 */ /* 0x001fc40000000000 */
[----:B------:R0:W-:Y:S04]  /*2780*/  STG.E.U8 desc[UR8][R20.64], R17 ;  /* 0x0000001114007986 */ /* 0x0001e8000c101108 */
[----:B-1----:R1:W-:Y:S04]  /*2790*/  STG.E.U8 desc[UR8][R24.64], R15 ;  /* 0x0000000f18007986 */ /* 0x0023e8000c101108 */
[----:B--2---:R2:W-:Y:S01]  /*27a0*/  STG.E.U8 desc[UR8][R18.64], R11 ;  /* 0x0000000b12007986 */ /* 0x0045e2000c101108 */
[----:B0-----:R-:W-:Y:S01]  /*27b0*/  IMAD.X R17, R8, 0x1, R19, P1 ;  /* 0x0000000108117824 */ /* 0x001fe200008e0613 */
[----:B------:R-:W-:-:S04]  /*27c0*/  IADD3 R14, P1, PT, R16, R6, RZ ;  /* 0x00000006100e7210 */ /* 0x000fc80007f3e0ff */
[----:B---3--:R0:W-:Y:S01]  /*27d0*/  STG.E.U8 desc[UR8][R16.64], R23 ;  /* 0x0000001710007986 */ /* 0x0081e2000c101108 */
[----:B-1----:R-:W-:Y:S01]  /*27e0*/  IMAD.X R15, R8, 0x1, R17, P1 ;  /* 0x00000001080f7824 */ /* 0x002fe200008e0611 */
[----:B------:R-:W-:-:S04]  /*27f0*/  IADD3 R12, P1, PT, R14, R6, RZ ;  /* 0x000000060e0c7210 */ /* 0x000fc80007f3e0ff */
[----:B------:R-:W-:Y:S01]  /*2800*/  IADD3.X R13, PT, PT, R8, R15, RZ, P1, !PT ;  /* 0x0000000f080d7210 */ /* 0x000fe20000ffe4ff */
[----:B----4-:R0:W-:Y:S01]  /*2810*/  STG.E.U8 desc[UR8][R14.64], R27 ;  /* 0x0000001b0e007986 */ /* 0x0101e2000c101108 */
[----:B------:R-:W-:-:S03]  /*2820*/  IADD3 R10, P1, PT, R12, R6, RZ ;  /* 0x000000060c0a7210 */ /* 0x000fc60007f3e0ff */
[----:B-----5:R0:W-:Y:S02]  /*2830*/  STG.E.U8 desc[UR8][R12.64], R29 ;  /* 0x0000001d0c007986 */ /* 0x0201e4000c101108 */
[----:B--2---:R-:W-:Y:S01]  /*2840*/  IMAD.X R11, R8, 0x1, R13, P1 ;  /* 0x00000001080b7824 */ /* 0x004fe200008e060d */
[----:B------:R-:W-:-:S04]  /*2850*/  IADD3 R20, P1, PT, R10, R6, RZ ;  /* 0x000000060a147210 */ /* 0x000fc80007f3e0ff */
[----:B------:R0:W-:Y:S01]  /*2860*/  STG.E.U8 desc[UR8][R10.64], R26 ;  /* 0x0000001a0a007986 */ /* 0x0001e2000c101108 */
[----:B------:R-:W-:Y:S01]  /*2870*/  IMAD.X R21, R8, 0x1, R11, P1 ;  /* 0x0000000108157824 */ /* 0x000fe200008e060b */
[----:B------:R-:W-:-:S04]  /*2880*/  ISETP.NE.AND P1, PT, R22, RZ, PT ;  /* 0x000000ff1600720c */ /* 0x000fc80003f25270 */
[----:B------:R0:W-:Y:S09]  /*2890*/  STG.E.U8 desc[UR8][R20.64], R28 ;  /* 0x0000001c14007986 */ /* 0x0001f2000c101108 */
[----:B------:R-:W-:Y:S05]  /*28a0*/  @P1 BRA `(.L_x_33) ;  /* 0xfffffffc006c1947 */ /* 0x000fea000383ffff */
.L_x_32:
[----:B------:R-:W-:Y:S05]  /*28b0*/  @!P0 EXIT ;  /* 0x000000000000894d */ /* 0x000fea0003800000 */
[----:B------:R-:W-:Y:S02]  /*28c0*/  ISETP.GE.U32.AND P1, PT, R4, 0x4, PT ;  /* 0x000000040400780c */ /* 0x000fe40003f26070 */
[----:B0-----:R-:W-:-:S04]  /*28d0*/  LOP3.LUT R14, R0, 0x3, RZ, 0xc0, !PT ;  /* 0x00000003000e7812 */ /* 0x001fc800078ec0ff */
[----:B------:R-:W-:-:S07]  /*28e0*/  ISETP.NE.AND P0, PT, R14, RZ, PT ;  /* 0x000000ff0e00720c */ /* 0x000fce0003f05270 */
[----:B------:R-:W-:Y:S06]  /*28f0*/  @!P1 BRA `(.L_x_34) ;  /* 0x0000000000589947 */ /* 0x000fec0003800000 */
[----:B------:R-:W-:Y:S01]  /*2900*/  IADD3 R4, PT, PT, R3, R5, RZ ;  /* 0x0000000503047210 */ /* 0x000fe20007ffe0ff */
[----:B------:R-:W0:Y:S04]  /*2910*/  LDCU UR4, c[0x0][0x390] ;  /* 0x00007200ff0477ac */ /* 0x000e280008000800 */
[----:B------:R-:W5:Y:S01]  /*2920*/  LDS.U8 R15, [R4] ;  /* 0x00000000040f7984 */ /* 0x000f620000000000 */
[----:B------:R-:W1:Y:S03]  /*2930*/  LDCU.64 UR6, c[0x0][0x388] ;  /* 0x00007100ff0677ac */ /* 0x000e660008000a00 */
[----:B------:R-:W5:Y:S04]  /*2940*/  LDS.U8 R17, [R4+0x1] ;  /* 0x0000010004117984 */ /* 0x000f680000000000 */
[----:B------:R-:W5:Y:S04]  /*2950*/  LDS.U8 R19, [R4+0x2] ;  /* 0x0000020004137984 */ /* 0x000f680000000000 */
[----:B------:R-:W5:Y:S01]  /*2960*/  LDS.U8 R21, [R4+0x3] ;  /* 0x0000030004157984 */ /* 0x000f620000000000 */
[C---:B0-----:R-:W-:Y:S01]  /*2970*/  IMAD R7, R5.reuse, UR4, R2 ;  /* 0x0000000405077c24 */ /* 0x041fe2000f8e0202 */
[----:B------:R-:W-:Y:S01]  /*2980*/  USHF.R.S32.HI UR5, URZ, 0x1f, UR4 ;  /* 0x0000001fff057899 */ /* 0x000fe20008011404 */
[----:B------:R-:W-:-:S03]  /*2990*/  VIADD R5, R5, 0x4 ;  /* 0x0000000405057836 */ /* 0x000fc60000000000 */
[----:B-1234-:R-:W-:-:S04]  /*29a0*/  IADD3 R6, P1, PT, R7, UR6, RZ ;  /* 0x0000000607067c10 */ /* 0x01efc8000ff3e0ff */
[----:B------:R-:W-:Y:S02]  /*29b0*/  LEA.HI.X.SX32 R7, R7, UR7, 0x1, P1 ;  /* 0x0000000707077c11 */ /* 0x000fe400088f0eff */
[----:B------:R-:W-:-:S04]  /*29c0*/  IADD3 R8, P1, PT, R6, UR4, RZ ;  /* 0x0000000406087c10 */ /* 0x000fc8000ff3e0ff */
[----:B------:R-:W-:Y:S02]  /*29d0*/  IADD3.X R9, PT, PT, R7, UR5, RZ, P1, !PT ;  /* 0x0000000507097c10 */ /* 0x000fe40008ffe4ff */
[----:B------:R-:W-:-:S04]  /*29e0*/  IADD3 R10, P1, PT, R8, UR4, RZ ;  /* 0x00000004080a7c10 */ /* 0x000fc8000ff3e0ff */
[----:B------:R-:W-:Y:S02]  /*29f0*/  IADD3.X R11, PT, PT, R9, UR5, RZ, P1, !PT ;  /* 0x00000005090b7c10 */ /* 0x000fe40008ffe4ff */
[----:B------:R-:W-:Y:S01]  /*2a00*/  IADD3 R12, P1, PT, R10, UR4, RZ ;  /* 0x000000040a0c7c10 */ /* 0x000fe2000ff3e0ff */
[----:B-----5:R0:W-:Y:S03]  /*2a10*/  STG.E.U8 desc[UR8][R6.64], R15 ;  /* 0x0000000f06007986 */ /* 0x0201e6000c101108 */
[----:B------:R-:W-:Y:S01]  /*2a20*/  IADD3.X R13, PT, PT, R11, UR5, RZ, P1, !PT ;  /* 0x000000050b0d7c10 */ /* 0x000fe20008ffe4ff */
[----:B------:R0:W-:Y:S04]  /*2a30*/  STG.E.U8 desc[UR8][R8.64], R17 ;  /* 0x0000001108007986 */ /* 0x0001e8000c101108 */
[----:B------:R0:W-:Y:S04]  /*2a40*/  STG.E.U8 desc[UR8][R10.64], R19 ;  /* 0x000000130a007986 */ /* 0x0001e8000c101108 */
[----:B------:R0:W-:Y:S02]  /*2a50*/  STG.E.U8 desc[UR8][R12.64], R21 ;  /* 0x000000150c007986 */ /* 0x0001e4000c101108 */
.L_x_34:
[----:B------:R-:W-:Y:S05]  /*2a60*/  @!P0 EXIT ;  /* 0x000000000000894d */ /* 0x000fea0003800000 */
[----:B------:R-:W-:Y:S02]  /*2a70*/  ISETP.NE.AND P1, PT, R14, 0x1, PT ;  /* 0x000000010e00780c */ /* 0x000fe40003f25270 */
[----:B------:R-:W-:-:S04]  /*2a80*/  LOP3.LUT R0, R0, 0x1, RZ, 0xc0, !PT ;  /* 0x0000000100007812 */ /* 0x000fc800078ec0ff */
[----:B------:R-:W-:-:S07]  /*2a90*/  ISETP.NE.U32.AND P0, PT, R0, 0x1, PT ;  /* 0x000000010000780c */ /* 0x000fce0003f05070 */
[----:B------:R-:W-:Y:S06]  /*2aa0*/  @!P1 BRA `(.L_x_35) ;  /* 0x0000000000349947 */ /* 0x000fec0003800000 */
[----:B------:R-:W-:Y:S01]  /*2ab0*/  IMAD.IADD R0, R3, 0x1, R5 ;  /* 0x0000000103007824 */ /* 0x000fe200078e0205 */
[----:B0-----:R-:W0:Y:S01]  /*2ac0*/  LDC R9, c[0x0][0x390] ;  /* 0x0000e400ff097b82 */ /* 0x001e220000000800 */
[----:B------:R-:W4:Y:S03]  /*2ad0*/  LDCU.64 UR4, c[0x0][0x388] ;  /* 0x00007100ff0477ac */ /* 0x000f260008000a00 */
[----:B-123--:R-:W1:Y:S04]  /*2ae0*/  LDS.U8 R11, [R0] ;  /* 0x00000000000b7984 */ /* 0x00ee680000000000 */
[----:B------:R-:W2:Y:S01]  /*2af0*/  LDS.U8 R13, [R0+0x1] ;  /* 0x00000100000d7984 */ /* 0x000ea20000000000 */
[----:B0-----:R-:W-:-:S02]  /*2b00*/  IMAD R4, R5, R9, R2 ;  /* 0x0000000905047224 */ /* 0x001fc400078e0202 */
[----:B------:R-:W-:-:S03]  /*2b10*/  VIADD R5, R5, 0x2 ;  /* 0x0000000205057836 */ /* 0x000fc60000000000 */
[----:B----4-:R-:W-:-:S04]  /*2b20*/  IADD3 R6, P1, PT, R4, UR4, RZ ;  /* 0x0000000404067c10 */ /* 0x010fc8000ff3e0ff */
[----:B------:R-:W-:Y:S02]  /*2b30*/  LEA.HI.X.SX32 R7, R4, UR5, 0x1, P1 ;  /* 0x0000000504077c11 */ /* 0x000fe400088f0eff */
[----:B------:R-:W-:-:S04]  /*2b40*/  IADD3 R8, P1, PT, R6, R9, RZ ;  /* 0x0000000906087210 */ /* 0x000fc80007f3e0ff */
[----:B------:R-:W-:Y:S01]  /*2b50*/  LEA.HI.X.SX32 R9, R9, R7, 0x1, P1 ;  /* 0x0000000709097211 */ /* 0x000fe200008f0eff */
[----:B-1----:R0:W-:Y:S04]  /*2b60*/  STG.E.U8 desc[UR8][R6.64], R11 ;  /* 0x0000000b06007986 */ /* 0x0021e8000c101108 */
[----:B--2---:R0:W-:Y:S04]  /*2b70*/  STG.E.U8 desc[UR8][R8.64], R13 ;  /* 0x0000000d08007986 */ /* 0x0041e8000c101108 */
.L_x_35:
[----:B------:R-:W-:Y:S05]  /*2b80*/  @P0 EXIT ;  /* 0x000000000000094d */ /* 0x000fea0003800000 */
[----:B------:R-:W-:Y:S01]  /*2b90*/  IMAD.IADD R0, R3, 0x1, R5 ;  /* 0x0000000103007824 */ /* 0x000fe200078e0205 */
[----:B------:R-:W5:Y:S04]  /*2ba0*/  LDCU UR4, c[0x0][0x390] ;  /* 0x00007200ff0477ac */ /* 0x000f680008000800 */
[----:B0-----:R-:W0:Y:S01]  /*2bb0*/  LDS.U8 R7, [R0] ;  /* 0x0000000000077984 */ /* 0x001e220000000000 */
[----:B------:R-:W1:Y:S01]  /*2bc0*/  LDCU.64 UR6, c[0x0][0x388] ;  /* 0x00007100ff0677ac */ /* 0x000e620008000a00 */
[----:B-----5:R-:W-:-:S05]  /*2bd0*/  IMAD R5, R5, UR4, R2 ;  /* 0x0000000405057c24 */ /* 0x020fca000f8e0202 */
[----:B-1----:R-:W-:-:S04]  /*2be0*/  IADD3 R2, P0, PT, R5, UR6, RZ ;  /* 0x0000000605027c10 */ /* 0x002fc8000ff1e0ff */
[----:B----4-:R-:W-:-:S05]  /*2bf0*/  LEA.HI.X.SX32 R3, R5, UR7, 0x1, P0 ;  /* 0x0000000705037c11 */ /* 0x010fca00080f0eff */
[----:B0-----:R-:W-:Y:S01]  /*2c00*/  STG.E.U8 desc[UR8][R2.64], R7 ;  /* 0x0000000702007986 */ /* 0x001fe2000c101108 */
[----:B------:R-:W-:Y:S05]  /*2c10*/  EXIT ;  /* 0x000000000000794d */ /* 0x000fea0003800000 */
.L_x_36:
        /* <DEDUP_REMOVED lines=14> */
.L_x_68:


//--------------------- .text._Z13SharedMem_rowPhS_ii --------------------------
	.section	.text._Z13SharedMem_rowPhS_ii,"ax",@progbits
	.align	128
        .global         _Z13SharedMem_rowPhS_ii
        .type           _Z13SharedMem_rowPhS_ii,@function
        .size           _Z13SharedMem_rowPhS_ii,(.L_x_69 - _Z13SharedMem_rowPhS_ii)
        .other          _Z13SharedMem_rowPhS_ii,@"STO_CUDA_ENTRY STV_DEFAULT"
_Z13SharedMem_rowPhS_ii:
.text._Z13SharedMem_rowPhS_ii:
[----:B------:R-:W-:Y:S01]  /*0000*/  LDC R1, c[0x0][0x37c] ;  /* 0x0000df00ff017b82 */ /* 0x000fe20000000800 */
[----:B------:R-:W0:Y:S01]  /*0010*/  S2R R20, SR_TID.X ;  /* 0x0000000000147919 */ /* 0x000e220000002100 */
[----:B------:R-:W1:Y:S06]  /*0020*/  LDCU UR5, c[0x0][0x394] ;  /* 0x00007280ff0577ac */ /* 0x000e6c0008000800 */
[----:B------:R-:W0:Y:S01]  /*0030*/  S2UR UR6, SR_CTAID.X ;  /* 0x00000000000679c3 */ /* 0x000e220000002500 */
[----:B------:R-:W2:Y:S07]  /*0040*/  LDCU.64 UR8, c[0x0][0x358] ;  /* 0x00006b00ff0877ac */ /* 0x000eae0008000a00 */
[----:B------:R-:W0:Y:S01]  /*0050*/  LDC R3, c[0x0][0x360] ;  /* 0x0000d800ff037b82 */ /* 0x000e220000000800 */
[----:B-1----:R-:W-:-:S02]  /*0060*/  UISETP.GE.AND UP0, UPT, UR5, 0x1, UPT ;  /* 0x000000010500788c */ /* 0x002fc4000bf06270 */
[----:B------:R-:W-:Y:S01]  /*0070*/  UIADD3 UR4, UPT, UPT, UR5, 0x4, URZ ;  /* 0x0000000405047890 */ /* 0x000fe2000fffe0ff */
[----:B0-----:R-:W-:-:S05]  /*0080*/  IMAD R0, R3, UR6, R20 ;  /* 0x0000000603007c24 */ /* 0x001fca000f8e0214 */
[----:B------:R-:W-:Y:S01]  /*0090*/  IMAD R20, R20, UR4, RZ ;  /* 0x0000000414147c24 */ /* 0x000fe2000f8e02ff */
[----:B--2---:R-:W-:Y:S06]  /*00a0*/  BRA.U !UP0, `(.L_x_37) ;  /* 0x0000000908c47547 */ /* 0x004fec000b800000 */
[----:B------:R-:W-:Y:S02]  /*00b0*/  UISETP.GE.U32.AND UP0, UPT, UR5, 0x10, UPT ;  /* 0x000000100500788c */ /* 0x000fe4000bf06070 */
[----:B------:R-:W-:Y:S01]  /*00c0*/  ULOP3.LUT UR10, UR5, 0xf, URZ, 0xc0, !UPT ;  /* 0x0000000f050a7892 */ /* 0x000fe2000f8ec0ff */
[----:B------:R-:W-:-:S03]  /*00d0*/  UMOV UR4, URZ ;  /* 0x000000ff00047c82 */ /* 0x000fc60008000000 */
[----:B------:R-:W-:-:S03]  /*00e0*/  UISETP.NE.AND UP1, UPT, UR10, URZ, UPT ;  /* 0x000000ff0a00728c */ /* 0x000fc6000bf25270 */
[----:B------:R-:W-:Y:S08]  /*00f0*/  BRA.U !UP0, `(.L_x_38) ;  /* 0x0000000508387547 */ /* 0x000ff0000b800000 */
[----:B------:R-:W0:Y:S01]  /*0100*/  S2UR UR6, SR_CgaCtaId ;  /* 0x00000000000679c3 */ /* 0x000e220000008800 */
[----:B------:R-:W1:Y:S01]  /*0110*/  LDCU UR7, c[0x0][0x390] ;  /* 0x00007200ff0777ac */ /* 0x000e620008000800 */
[----:B------:R-:W-:Y:S01]  /*0120*/  IMAD.MOV.U32 R21, RZ, RZ, RZ ;  /* 0x000000ffff157224 */ /* 0x000fe200078e00ff */
[----:B------:R-:W-:Y:S01]  /*0130*/  ULOP3.LUT UR4, UR5, 0x7ffffff0, URZ, 0xc0, !UPT ;  /* 0x7ffffff005047892 */ /* 0x000fe2000f8ec0ff */
[----:B------:R-:W2:Y:S02]  /*0140*/  LDCU UR11, c[0x0][0x390] ;  /* 0x00007200ff0b77ac */ /* 0x000ea40008000800 */
[----:B------:R-:W-:Y:S01]  /*0150*/  UMOV UR5, 0x400 ;  /* 0x0000040000057882 */ /* 0x000fe20000000000 */
[----:B------:R-:W3:Y:S01]  /*0160*/  LDCU.64 UR12, c[0x0][0x380] ;  /* 0x00007000ff0c77ac */ /* 0x000ee20008000a00 */
[----:B0-----:R-:W-:Y:S02]  /*0170*/  ULEA UR5, UR6, UR5, 0x18 ;  /* 0x0000000506057291 */ /* 0x001fe4000f8ec0ff */
[----:B-123--:R-:W-:-:S12]  /*0180*/  USHF.R.S32.HI UR6, URZ, 0x1f, UR7 ;  /* 0x0000001fff067899 */ /* 0x00efd80008011407 */
.L_x_39:
[----:B------:R-:W-:-:S05]  /*0190*/  IMAD R3, R21, UR11, R0 ;  /* 0x0000000b15037c24 */ /* 0x000fca000f8e0200 */
[----:B0-----:R-:W-:-:S04]  /*01a0*/  IADD3 R2, P0, PT, R3, UR12, RZ ;  /* 0x0000000c03027c10 */ /* 0x001fc8000ff1e0ff */
[----:B------:R-:W-:Y:S02]  /*01b0*/  LEA.HI.X.SX32 R3, R3, UR13, 0x1, P0 ;  /* 0x0000000d03037c11 */ /* 0x000fe400080f0eff */
[----:B------:R-:W-:-:S03]  /*01c0*/  IADD3 R12, P0, PT, R2, UR11, RZ ;  /* 0x0000000b020c7c10 */ /* 0x000fc6000ff1e0ff */
[----:B------:R0:W2:Y:S01]  /*01d0*/  LDG.E.U8 R23, desc[UR8][R2.64] ;  /* 0x0000000802177981 */ /* 0x0000a2000c1e1100 */
[----:B------:R-:W-:Y:S02]  /*01e0*/  IADD3.X R13, PT, PT, R3, UR6, RZ, P0, !PT ;  /* 0x00000006030d7c10 */ /* 0x000fe400087fe4ff */
[----:B------:R-:W-:-:S03]  /*01f0*/  IADD3 R28, P0, PT, R12, UR11, RZ ;  /* 0x0000000b0c1c7c10 */ /* 0x000fc6000ff1e0ff */
[----:B------:R1:W3:Y:S01]  /*0200*/  LDG.E.U8 R22, desc[UR8][R12.64] ;  /* 0x000000080c167981 */ /* 0x0002e2000c1e1100 */
[----:B------:R-:W-:Y:S02]  /*0210*/  IADD3.X R29, PT, PT, R13, UR6, RZ, P0, !PT ;  /* 0x000000060d1d7c10 */ /* 0x000fe400087fe4ff */
[----:B------:R-:W-:-:S03]  /*0220*/  IADD3 R18, P0, PT, R28, UR11, RZ ;  /* 0x0000000b1c127c10 */ /* 0x000fc6000ff1e0ff */
[----:B------:R-:W4:Y:S01]  /*0230*/  LDG.E.U8 R28, desc[UR8][R28.64] ;  /* 0x000000081c1c7981 */ /* 0x000f22000c1e1100 */
[----:B------:R-:W-:Y:S02]  /*0240*/  IADD3.X R19, PT, PT, R29, UR6, RZ, P0, !PT ;  /* 0x000000061d137c10 */ /* 0x000fe400087fe4ff */
[----:B------:R-:W-:-:S03]  /*0250*/  IADD3 R24, P0, PT, R18, UR11, RZ ;  /* 0x0000000b12187c10 */ /* 0x000fc6000ff1e0ff */
[----:B------:R5:W4:Y:S01]  /*0260*/  LDG.E.U8 R27, desc[UR8][R18.64] ;  /* 0x00000008121b7981 */ /* 0x000b22000c1e1100 */
[----:B------:R-:W-:Y:S02]  /*0270*/  IADD3.X R25, PT, PT, R19, UR6, RZ, P0, !PT ;  /* 0x0000000613197c10 */ /* 0x000fe400087fe4ff */
[----:B------:R-:W-:-:S03]  /*0280*/  IADD3 R14, P0, PT, R24, UR11, RZ ;  /* 0x0000000b180e7c10 */ /* 0x000fc6000ff1e0ff */
[----:B------:R5:W4:Y:S01]  /*0290*/  LDG.E.U8 R26, desc[UR8][R24.64] ;  /* 0x00000008181a7981 */ /* 0x000b22000c1e1100 */
        /* <DEDUP_REMOVED lines=16> */
[----:B0-----:R-:W-:-:S03]  /*03a0*/  IADD3 R2, P0, PT, R4, UR11, RZ ;  /* 0x0000000b04027c10 */ /* 0x001fc6000ff1e0ff */
[----:B------:R-:W4:Y:S01]  /*03b0*/  LDG.E.U8 R4, desc[UR8][R4.64] ;  /* 0x0000000804047981 */ /* 0x000f22000c1e1100 */
[----:B------:R-:W-:Y:S02]  /*03c0*/  IADD3.X R3, PT, PT, R5, UR6, RZ, P0, !PT ;  /* 0x0000000605037c10 */ /* 0x000fe400087fe4ff */
[----:B-1----:R-:W-:-:S03]  /*03d0*/  IADD3 R12, P0, PT, R2, UR11, RZ ;  /* 0x0000000b020c7c10 */ /* 0x002fc6000ff1e0ff */
[----:B------:R-:W4:Y:S01]  /*03e0*/  LDG.E.U8 R2, desc[UR8][R2.64] ;  /* 0x0000000802027981 */ /* 0x000f22000c1e1100 */
[----:B------:R-:W-:Y:S02]  /*03f0*/  IADD3.X R13, PT, PT, R3, UR6, RZ, P0, !PT ;  /* 0x00000006030d7c10 */ /* 0x000fe400087fe4ff */
[----:B-----5:R-:W-:-:S03]  /*0400*/  IADD3 R18, P0, PT, R12, UR11, RZ ;  /* 0x0000000b0c127c10 */ /* 0x020fc6000ff1e0ff */
        /* <DEDUP_REMOVED lines=9> */
[C---:B------:R-:W-:Y:S01]  /*04a0*/  IADD3 R7, PT, PT, R21.reuse, UR5, R20 ;  /* 0x0000000515077c10 */ /* 0x040fe2000fffe014 */
[----:B------:R-:W-:-:S05]  /*04b0*/  VIADD R21, R21, 0x10 ;  /* 0x0000001015157836 */ /* 0x000fca0000000000 */
[----:B------:R-:W-:Y:S01]  /*04c0*/  ISETP.NE.AND P0, PT, R21, UR4, PT ;  /* 0x0000000415007c0c */ /* 0x000fe2000bf05270 */
[----:B--2---:R0:W-:Y:S04]  /*04d0*/  STS.U8 [R7], R23 ;  /* 0x0000001707007388 */ /* 0x0041e80000000000 */
[----:B---3--:R0:W-:Y:S04]  /*04e0*/  STS.U8 [R7+0x1], R22 ;  /* 0x0000011607007388 */ /* 0x0081e80000000000 */
[----:B----4-:R0:W-:Y:S04]  /*04f0*/  STS.U8 [R7+0x2], R28 ;  /* 0x0000021c07007388 */ /* 0x0101e80000000000 */
        /* <DEDUP_REMOVED lines=9> */
[----:B-----5:R0:W-:Y:S04]  /*0590*/  STS.U8 [R7+0xc], R12 ;  /* 0x00000c0c07007388 */ /* 0x0201e80000000000 */
[----:B------:R0:W-:Y:S04]  /*05a0*/  STS.U8 [R7+0xd], R18 ;  /* 0x00000d1207007388 */ /* 0x0001e80000000000 */
[----:B------:R0:W-:Y:S04]  /*05b0*/  STS.U8 [R7+0xe], R24 ;  /* 0x00000e1807007388 */ /* 0x0001e80000000000 */
[----:B------:R0:W-:Y:S01]  /*05c0*/  STS.U8 [R7+0xf], R16 ;  /* 0x00000f1007007388 */ /* 0x0001e20000000000 */
[----:B------:R-:W-:Y:S05]  /*05d0*/  @P0 BRA `(.L_x_39) ;  /* 0xfffffff800ec0947 */ /* 0x000fea000383ffff */
.L_x_38:
[----:B------:R-:W-:Y:S05]  /*05e0*/  BRA.U !UP1, `(.L_x_37) ;  /* 0x0000000509747547 */ /* 0x000fea000b800000 */
[----:B------:R-:W1:Y:S01]  /*05f0*/  LDCU UR6, c[0x0][0x394] ;  /* 0x00007280ff0677ac */ /* 0x000e620008000800 */
[----:B------:R-:W-:Y:S02]  /*0600*/  UISETP.GE.U32.AND UP0, UPT, UR10, 0x8, UPT ;  /* 0x000000080a00788c */ /* 0x000fe4000bf06070 */
[----:B-1----:R-:W-:-:S04]  /*0610*/  ULOP3.LUT UR5, UR6, 0x7, URZ, 0xc0, !UPT ;  /* 0x0000000706057892 */ /* 0x002fc8000f8ec0ff */
[----:B------:R-:W-:-:S03]  /*0620*/  UISETP.NE.AND UP1, UPT, UR5, URZ, UPT ;  /* 0x000000ff0500728c */ /* 0x000fc6000bf25270 */
[----:B------:R-:W-:Y:S08]  /*0630*/  BRA.U !UP0, `(.L_x_40) ;  /* 0x0000000108a47547 */ /* 0x000ff0000b800000 */
[----:B------:R-:W0:Y:S01]  /*0640*/  LDC R13, c[0x0][0x390] ;  /* 0x0000e400ff0d7b82 */ /* 0x000e220000000800 */
[----:B------:R-:W1:Y:S01]  /*0650*/  LDCU.64 UR10, c[0x0][0x380] ;  /* 0x00007000ff0a77ac */ /* 0x000e620008000a00 */
[----:B0-----:R-:W-:Y:S01]  /*0660*/  IMAD R2, R13, UR4, R0 ;  /* 0x000000040d027c24 */ /* 0x001fe2000f8e0200 */
[----:B------:R-:W-:-:S04]  /*0670*/  SHF.R.S32.HI R19, RZ, 0x1f, R13 ;  /* 0x0000001fff137819 */ /* 0x000fc8000001140d */
[----:B-1----:R-:W-:-:S04]  /*0680*/  IADD3 R10, P1, PT, R2, UR10, RZ ;  /* 0x0000000a020a7c10 */ /* 0x002fc8000ff3e0ff */
[-C--:B------:R-:W-:Y:S02]  /*0690*/  IADD3 R14, P0, PT, R10, R13.reuse, RZ ;  /* 0x0000000d0a0e7210 */ /* 0x080fe40007f1e0ff */
[----:B------:R-:W-:Y:S02]  /*06a0*/  LEA.HI.X.SX32 R11, R2, UR11, 0x1, P1 ;  /* 0x0000000b020b7c11 */ /* 0x000fe400088f0eff */
[----:B------:R-:W-:-:S03]  /*06b0*/  IADD3 R16, P1, PT, R14, R13, RZ ;  /* 0x0000000d0e107210 */ /* 0x000fc60007f3e0ff */
[C---:B------:R-:W-:Y:S01]  /*06c0*/  IMAD.X R15, R19.reuse, 0x1, R11, P0 ;  /* 0x00000001130f7824 */ /* 0x040fe200000e060b */
[-C--:B------:R-:W-:Y:S01]  /*06d0*/  IADD3 R8, P0, PT, R16, R13.reuse, RZ ;  /* 0x0000000d10087210 */ /* 0x080fe20007f1e0ff */
[----:B------:R0:W2:Y:S02]  /*06e0*/  LDG.E.U8 R10, desc[UR8][R10.64] ;  /* 0x000000080a0a7981 */ /* 0x0000a4000c1e1100 */
[C---:B------:R-:W-:Y:S01]  /*06f0*/  IMAD.X R17, R19.reuse, 0x1, R15, P1 ;  /* 0x0000000113117824 */ /* 0x040fe200008e060f */
[-C--:B------:R-:W-:Y:S01]  /*0700*/  IADD3 R2, P1, PT, R8, R13.reuse, RZ ;  /* 0x0000000d08027210 */ /* 0x080fe20007f3e0ff */
[----:B------:R-:W3:Y:S02]  /*0710*/  LDG.E.U8 R14, desc[UR8][R14.64] ;  /* 0x000000080e0e7981 */ /* 0x000ee4000c1e1100 */
[C---:B------:R-:W-:Y:S01]  /*0720*/  IMAD.X R9, R19.reuse, 0x1, R17, P0 ;  /* 0x0000000113097824 */ /* 0x040fe200000e0611 */
[-C--:B------:R-:W-:Y:S01]  /*0730*/  IADD3 R4, P0, PT, R2, R13.reuse, RZ ;  /* 0x0000000d02047210 */ /* 0x080fe20007f1e0ff */
[----:B------:R-:W4:Y:S02]  /*0740*/  LDG.E.U8 R16, desc[UR8][R16.64] ;  /* 0x0000000810107981 */ /* 0x000f24000c1e1100 */
[C---:B------:R-:W-:Y:S01]  /*0750*/  IMAD.X R3, R19.reuse, 0x1, R9, P1 ;  /* 0x0000000113037824 */ /* 0x040fe200008e0609 */
[-C--:B------:R-:W-:Y:S01]  /*0760*/  IADD3 R6, P1, PT, R4, R13.reuse, RZ ;  /* 0x0000000d04067210 */ /* 0x080fe20007f3e0ff */
[----:B------:R-:W5:Y:S02]  /*0770*/  LDG.E.U8 R8, desc[UR8][R8.64] ;  /* 0x0000000808087981 */ /* 0x000f64000c1e1100 */
[C---:B------:R-:W-:Y:S01]  /*0780*/  IMAD.X R5, R19.reuse, 0x1, R3, P0 ;  /* 0x0000000113057824 */ /* 0x040fe200000e0603 */
[----:B------:R-:W-:Y:S01]  /*0790*/  IADD3 R12, P0, PT, R6, R13, RZ ;  /* 0x0000000d060c7210 */ /* 0x000fe20007f1e0ff */
[----:B------:R-:W5:Y:S02]  /*07a0*/  LDG.E.U8 R2, desc[UR8][R2.64] ;  /* 0x0000000802027981 */ /* 0x000f64000c1e1100 */
[----:B------:R-:W-:-:S02]  /*07b0*/  IMAD.X R7, R19, 0x1, R5, P1 ;  /* 0x0000000113077824 */ /* 0x000fc400008e0605 */
[----:B------:R-:W5:Y:S02]  /*07c0*/  LDG.E.U8 R4, desc[UR8][R4.64] ;  /* 0x0000000804047981 */ /* 0x000f64000c1e1100 */
[----:B------:R-:W-:Y:S02]  /*07d0*/  IMAD.X R13, R19, 0x1, R7, P0 ;  /* 0x00000001130d7824 */ /* 0x000fe400000e0607 */
[----:B------:R-:W5:Y:S04]  /*07e0*/  LDG.E.U8 R6, desc[UR8][R6.64] ;  /* 0x0000000806067981 */ /* 0x000f68000c1e1100 */
[----:B------:R-:W5:Y:S01]  /*07f0*/  LDG.E.U8 R12, desc[UR8][R12.64] ;  /* 0x000000080c0c7981 */ /* 0x000f62000c1e1100 */
[----:B------:R-:W1:Y:S01]  /*0800*/  S2R R18, SR_CgaCtaId ;  /* 0x0000000000127919 */ /* 0x000e620000008800 */
[----:B0-----:R-:W-:-:S04]  /*0810*/  MOV R11, 0x400 ;  /* 0x00000400000b7802 */ /* 0x001fc80000000f00 */
[----:B-1----:R-:W-:-:S04]  /*0820*/  LEA R11, R18, R11, 0x18 ;  /* 0x0000000b120b7211 */ /* 0x002fc800078ec0ff */
[----:B------:R-:W-:Y:S01]  /*0830*/  IADD3 R11, PT, PT, R11, UR4, R20 ;  /* 0x000000040b0b7c10 */ /* 0x000fe2000fffe014 */
[----:B------:R-:W-:-:S04]  /*0840*/  UIADD3 UR4, UPT, UPT, UR4, 0x8, URZ ;  /* 0x0000000804047890 */ /* 0x000fc8000fffe0ff */
        /* <DEDUP_REMOVED lines=8> */
.L_x_40:
[----:B------:R-:W-:Y:S05]  /*08d0*/  BRA.U !UP1, `(.L_x_37) ;  /* 0x0000000109b87547 */ /* 0x000fea000b800000 */
[----:B------:R-:W-:Y:S02]  /*08e0*/  UISETP.GE.U32.AND UP0, UPT, UR5, 0x4, UPT ;  /* 0x000000040500788c */ /* 0x000fe4000bf06070 */
[----:B------:R-:W-:-:S04]  /*08f0*/  ULOP3.LUT UR6, UR6, 0x3, URZ, 0xc0, !UPT ;  /* 0x0000000306067892 */ /* 0x000fc8000f8ec0ff */
[----:B------:R-:W-:-:S03]  /*0900*/  UISETP.NE.AND UP1, UPT, UR6, URZ, UPT ;  /* 0x000000ff0600728c */ /* 0x000fc6000bf25270 */
[----:B------:R-:W-:Y:S08]  /*0910*/  BRA.U !UP0, `(.L_x_41) ;  /* 0x0000000108647547 */ /* 0x000ff0000b800000 */
[----:B------:R-:W2:Y:S01]  /*0920*/  LDC R9, c[0x0][0x390] ;  /* 0x0000e400ff097b82 */ /* 0x000ea20000000800 */
[----:B------:R-:W0:Y:S01]  /*0930*/  LDCU.64 UR10, c[0x0][0x380] ;  /* 0x00007000ff0a77ac */ /* 0x000e220008000a00 */
[----:B--2---:R-:W-:Y:S01]  /*0940*/  IMAD R3, R9, UR4, R0 ;  /* 0x0000000409037c24 */ /* 0x004fe2000f8e0200 */
[----:B-1----:R-:W-:-:S04]  /*0950*/  SHF.R.S32.HI R11, RZ, 0x1f, R9 ;  /* 0x0000001fff0b7819 */ /* 0x002fc80000011409 */
[----:B0-----:R-:W-:-:S04]  /*0960*/  IADD3 R2, P1, PT, R3, UR10, RZ ;  /* 0x0000000a03027c10 */ /* 0x001fc8000ff3e0ff */
[-C--:B------:R-:W-:Y:S02]  /*0970*/  IADD3 R4, P0, PT, R2, R9.reuse, RZ ;  /* 0x0000000902047210 */ /* 0x080fe40007f1e0ff */
[----:B------:R-:W-:Y:S02]  /*0980*/  LEA.HI.X.SX32 R3, R3, UR11, 0x1, P1 ;  /* 0x0000000b03037c11 */ /* 0x000fe400088f0eff */
[----:B------:R-:W-:-:S03]  /*0990*/  IADD3 R6, P1, PT, R4, R9, RZ ;  /* 0x0000000904067210 */ /* 0x000fc60007f3e0ff */
[C---:B------:R-:W-:Y:S01]  /*09a0*/  IMAD.X R5, R11.reuse, 0x1, R3, P0 ;  /* 0x000000010b057824 */ /* 0x040fe200000e0603 */
[----:B------:R-:W-:Y:S01]  /*09b0*/  IADD3 R8, P0, PT, R6, R9, RZ ;  /* 0x0000000906087210 */ /* 0x000fe20007f1e0ff */
[----:B------:R-:W2:Y:S02]  /*09c0*/  LDG.E.U8 R2, desc[UR8][R2.64] ;  /* 0x0000000802027981 */ /* 0x000ea4000c1e1100 */
[C---:B------:R-:W-:Y:S02]  /*09d0*/  IMAD.X R7, R11.reuse, 0x1, R5, P1 ;  /* 0x000000010b077824 */ /* 0x040fe400008e0605 */
[----:B------:R-:W3:Y:S02]  /*09e0*/  LDG.E.U8 R4, desc[UR8][R4.64] ;  /* 0x0000000804047981 */ /* 0x000ee4000c1e1100 */
[----:B------:R-:W-:Y:S02]  /*09f0*/  IMAD.X R9, R11, 0x1, R7, P0 ;  /* 0x000000010b097824 */ /* 0x000fe400000e0607 */
[----:B------:R-:W4:Y:S04]  /*0a00*/  LDG.E.U8 R6, desc[UR8][R6.64] ;  /* 0x0000000806067981 */ /* 0x000f28000c1e1100 */
[----:B------:R-:W5:Y:S01]  /*0a10*/  LDG.E.U8 R8, desc[UR8][R8.64] ;  /* 0x0000000808087981 */ /* 0x000f62000c1e1100 */
[----:B------:R-:W0:Y:S01]  /*0a20*/  S2R R11, SR_CgaCtaId ;  /* 0x00000000000b7919 */ /* 0x000e220000008800 */
[----:B------:R-:W-:-:S04]  /*0a30*/  MOV R10, 0x400 ;  /* 0x00000400000a7802 */ /* 0x000fc80000000f00 */
[----:B0-----:R-:W-:-:S04]  /*0a40*/  LEA R11, R11, R10, 0x18 ;  /* 0x0000000a0b0b7211 */ /* 0x001fc800078ec0ff */
[----:B------:R-:W-:Y:S01]  /*0a50*/  IADD3 R11, PT, PT, R11, UR4, R20 ;  /* 0x000000040b0b7c10 */ /* 0x000fe2000fffe014 */
[----:B------:R-:W-:-:S04]  /*0a60*/  UIADD3 UR4, UPT, UPT, UR4, 0x4, URZ ;  /* 0x0000000404047890 */ /* 0x000fc8000fffe0ff */
[----:B--2---:R2:W-:Y:S04]  /*0a70*/  STS.U8 [R11], R2 ;  /* 0x000000020b007388 */ /* 0x0045e80000000000 */
[----:B---3--:R2:W-:Y:S04]  /*0a80*/  STS.U8 [R11+0x1], R4 ;  /* 0x000001040b007388 */ /* 0x0085e80000000000 */
[----:B----4-:R2:W-:Y:S04]  /*0a90*/  STS.U8 [R11+0x2], R6 ;  /* 0x000002060b007388 */ /* 0x0105e80000000000 */
[----:B-----5:R2:W-:Y:S02]  /*0aa0*/  STS.U8 [R11+0x3], R8 ;  /* 0x000003080b007388 */ /* 0x0205e40000000000 */
.L_x_41:
[----:B------:R-:W-:Y:S05]  /*0ab0*/  BRA.U !UP1, `(.L_x_37) ;  /* 0x0000000109407547 */ /* 0x000fea000b800000 */
[----:B------:R-:W3:Y:S01]  /*0ac0*/  S2R R3, SR_CgaCtaId ;  /* 0x0000000000037919 */ /* 0x000ee20000008800 */
[----:B------:R-:W4:Y:S01]  /*0ad0*/  LDC R9, c[0x0][0x390] ;  /* 0x0000e400ff097b82 */ /* 0x000f220000000800 */
[----:B012---:R-:W-:Y:S01]  /*0ae0*/  MOV R2, 0x400 ;  /* 0x0000040000027802 */ /* 0x007fe20000000f00 */
[----:B------:R-:W0:Y:S01]  /*0af0*/  LDCU.64 UR10, c[0x0][0x380] ;  /* 0x00007000ff0a77ac */ /* 0x000e220008000a00 */
[----:B------:R-:W-:Y:S02]  /*0b00*/  UMOV UR5, URZ ;  /* 0x000000ff00057c82 */ /* 0x000fe40008000000 */
[----:B0--3--:R-:W-:-:S07]  /*0b10*/  LEA R7, R3, R2, 0x18 ;  /* 0x0000000203077211 */ /* 0x009fce00078ec0ff */
.L_x_42:
[----:B----4-:R-:W-:-:S05]  /*0b20*/  IMAD R3, R9, UR4, R0 ;  /* 0x0000000409037c24 */ /* 0x010fca000f8e0200 */
[----:B---3--:R-:W-:-:S04]  /*0b30*/  IADD3 R2, P0, PT, R3, UR10, RZ ;  /* 0x0000000a03027c10 */ /* 0x008fc8000ff1e0ff */
[----:B------:R-:W-:-:S05]  /*0b40*/  LEA.HI.X.SX32 R3, R3, UR11, 0x1, P0 ;  /* 0x0000000b03037c11 */ /* 0x000fca00080f0eff */
[----:B------:R-:W2:Y:S01]  /*0b50*/  LDG.E.U8 R2, desc[UR8][R2.64] ;  /* 0x0000000802027981 */ /* 0x000ea2000c1e1100 */
[----:B------:R-:W-:Y:S01]  /*0b60*/  IADD3 R5, PT, PT, R7, UR4, R20 ;  /* 0x0000000407057c10 */ /* 0x000fe2000fffe014 */
[----:B------:R-:W-:Y:S02]  /*0b70*/  UIADD3 UR5, UPT, UPT, UR5, 0x1, URZ ;  /* 0x0000000105057890 */ /* 0x000fe4000fffe0ff */
[----:B------:R-:W-:Y:S02]  /*0b80*/  UIADD3 UR4, UPT, UPT, UR4, 0x1, URZ ;  /* 0x0000000104047890 */ /* 0x000fe4000fffe0ff */
[----:B------:R-:W-:Y:S01]  /*0b90*/  UISETP.NE.AND UP0, UPT, UR5, UR6, UPT ;  /* 0x000000060500728c */ /* 0x000fe2000bf05270 */
[----:B--2---:R3:W-:Y:S08]  /*0ba0*/  STS.U8 [R5], R2 ;  /* 0x0000000205007388 */ /* 0x0047f00000000000 */
[----:B------:R-:W-:Y:S05]  /*0bb0*/  BRA.U UP0, `(.L_x_42) ;  /* 0xfffffffd00d87547 */ /* 0x000fea000b83ffff */
.L_x_37:
[----:B------:R-:W0:Y:S02]  /*0bc0*/  LDCU UR4, c[0x0][0x394] ;  /* 0x00007280ff0477ac */ /* 0x000e240008000800 */
[----:B01----:R-:W-:-:S05]  /*0bd0*/  IMAD.U32 R16, RZ, RZ, UR4 ;  /* 0x00000004ff107e24 */ /* 0x003fca000f8e00ff */
[----:B------:R-:W-:-:S13]  /*0be0*/  ISETP.GE.AND P0, PT, R16, 0x2, PT ;  /* 0x000000021000780c */ /* 0x000fda0003f06270 */
[----:B------:R-:W-:Y:S05]  /*0bf0*/  @!P0 BRA `(.L_x_43) ;  /* 0x00000000008c8947 */ /* 0x000fea0003800000 */
[----:B------:R-:W0:Y:S01]  /*0c00*/  S2UR UR7, SR_CgaCtaId ;  /* 0x00000000000779c3 */ /* 0x000e220000008800 */
[----:B------:R-:W-:Y:S01]  /*0c10*/  UMOV UR6, 0x400 ;  /* 0x0000040000067882 */ /* 0x000fe20000000000 */
[----:B------:R-:W1:Y:S01]  /*0c20*/  LDCU UR5, c[0x0][0x394] ;  /* 0x00007280ff0577ac */ /* 0x000e620008000800 */
[----:B------:R-:W-:Y:S02]  /*0c30*/  UIADD3 UR4, UPT, UPT, UR6, 0x1040, URZ ;  /* 0x0000104006047890 */ /* 0x000fe4000fffe0ff */
[----:B0-----:R-:W-:Y:S02]  /*0c40*/  ULEA UR6, UR7, UR6, 0x18 ;  /* 0x0000000607067291 */ /* 0x001fe4000f8ec0ff */
[----:B------:R-:W-:-:S04]  /*0c50*/  ULEA UR4, UR7, UR4, 0x18 ;  /* 0x0000000407047291 */ /* 0x000fc8000f8ec0ff */
[C---:B--23--:R-:W-:Y:S02]  /*0c60*/  VIADD R2, R20.reuse, UR6 ;  /* 0x0000000614027c36 */ /* 0x04cfe40008000000 */
[----:B------:R-:W-:Y:S01]  /*0c70*/  VIADD R10, R20, UR4 ;  /* 0x00000004140a7c36 */ /* 0x000fe20008000000 */
[----:B-1----:R-:W-:-:S06]  /*0c80*/  UMOV UR4, 0x1 ;  /* 0x0000000100047882 */ /* 0x002fcc0000000000 */
.L_x_45:
[----:B------:R-:W0:Y:S01]  /*0c90*/  LDC R16, c[0x0][0x394] ;  /* 0x0000e500ff107b82 */ /* 0x000e220000000800 */
[----:B------:R-:W-:Y:S01]  /*0ca0*/  USHF.R.U32.HI UR6, URZ, 0x1, UR5 ;  /* 0x00000001ff067899 */ /* 0x000fe20008011605 */
[----:B------:R-:W-:Y:S01]  /*0cb0*/  VIADD R9, R2, UR4 ;  /* 0x0000000402097c36 */ /* 0x000fe20008000000 */
[----:B------:R-:W-:-:S03]  /*0cc0*/  USHF.L.U32 UR7, UR4, 0x1, URZ ;  /* 0x0000000104077899 */ /* 0x000fc600080006ff */
[----:B------:R-:W-:Y:S01]  /*0cd0*/  UMOV UR4, URZ ;  /* 0x000000ff00047c82 */ /* 0x000fe20008000000 */
[----:B------:R-:W-:-:S08]  /*0ce0*/  VIADD R3, R10, UR6 ;  /* 0x000000060a037c36 */ /* 0x000fd00008000000 */
.L_x_44:
[----:B------:R-:W-:Y:S04]  /*0cf0*/  LDS.U8 R4, [R2+UR4] ;  /* 0x0000000402047984 */ /* 0x000fe80008000000 */
[----:B------:R-:W1:Y:S02]  /*0d00*/  LDS.U8 R5, [R9+UR4] ;  /* 0x0000000409057984 */ /* 0x000e640008000000 */
[C-C-:B-1----:R-:W-:Y:S02]  /*0d10*/  IMAD.IADD R6, R4.reuse, 0x1, -R5.reuse ;  /* 0x0000000104067824 */ /* 0x142fe400078e0a05 */
[----:B------:R-:W-:-:S03]  /*0d20*/  IMAD.IADD R4, R4, 0x1, R5 ;  /* 0x0000000104047824 */ /* 0x000fc600078e0205 */
[----:B------:R-:W-:Y:S02]  /*0d30*/  LOP3.LUT R7, R6, 0xffff, RZ, 0xc0, !PT ;  /* 0x0000ffff06077812 */ /* 0x000fe400078ec0ff */
[----:B------:R-:W-:Y:S02]  /*0d40*/  SHF.R.U32.HI R5, RZ, 0x1, R4 ;  /* 0x00000001ff057819 */ /* 0x000fe40000011604 */
[----:B------:R-:W-:-:S04]  /*0d50*/  SHF.R.U32.HI R7, RZ, 0xf, R7 ;  /* 0x0000000fff077819 */ /* 0x000fc80000011607 */
[C---:B------:R-:W-:Y:S02]  /*0d60*/  LOP3.LUT R8, R6.reuse, R7, RZ, 0xc0, !PT ;  /* 0x0000000706087212 */ /* 0x040fe400078ec0ff */
[----:B------:R-:W-:-:S04]  /*0d70*/  LOP3.LUT R7, R6, 0xffff, R7, 0x48, !PT ;  /* 0x0000ffff06077812 */ /* 0x000fc800078e4807 */
[----:B------:R-:W-:-:S05]  /*0d80*/  LEA.HI R8, R7, R8, RZ, 0x1f ;  /* 0x0000000807087211 */ /* 0x000fca00078ff8ff */
[----:B------:R1:W-:Y:S04]  /*0d90*/  STS.U8 [R3], R8 ;  /* 0x0000000803007388 */ /* 0x0003e80000000000 */
[----:B------:R2:W-:Y:S01]  /*0da0*/  STS.U8 [R2+UR4], R5 ;  /* 0x0000000502007988 */ /* 0x0005e20008000004 */
[----:B------:R-:W-:Y:S01]  /*0db0*/  UIADD3 UR4, UPT, UPT, UR7, UR4, URZ ;  /* 0x0000000407047290 */ /* 0x000fe2000fffe0ff */
[----:B-1----:R-:W-:-:S05]  /*0dc0*/  VIADD R3, R3, 0x1 ;  /* 0x0000000103037836 */ /* 0x002fca0000000000 */
[----:B0-----:R-:W-:-:S13]  /*0dd0*/  ISETP.LE.AND P0, PT, R16, UR4, PT ;  /* 0x0000000410007c0c */ /* 0x001fda000bf03270 */
[----:B--2---:R-:W-:Y:S05]  /*0de0*/  @!P0 BRA `(.L_x_44) ;  /* 0xfffffffc00c08947 */ /* 0x004fea000383ffff */
[----:B------:R-:W-:Y:S01]  /*0df0*/  UISETP.GT.U32.AND UP0, UPT, UR5, 0x3, UPT ;  /* 0x000000030500788c */ /* 0x000fe2000bf04070 */
[----:B------:R-:W-:Y:S02]  /*0e00*/  UMOV UR4, UR7 ;  /* 0x0000000700047c82 */ /* 0x000fe40008000000 */
[----:B------:R-:W-:-:S06]  /*0e10*/  UMOV UR5, UR6 ;  /* 0x0000000600057c82 */ /* 0x000fcc0008000000 */
[----:B------:R-:W-:Y:S05]  /*0e20*/  BRA.U UP0, `(.L_x_45) ;  /* 0xfffffffd00987547 */ /* 0x000fea000b83ffff */
.L_x_43:
[----:B------:R-:W0:Y:S01]  /*0e30*/  S2UR UR5, SR_CgaCtaId ;  /* 0x00000000000579c3 */ /* 0x000e220000008800 */
[----:B------:R-:W-:Y:S01]  /*0e40*/  UMOV UR4, 0x400 ;  /* 0x0000040000047882 */ /* 0x000fe20000000000 */
[----:B------:R-:W-:Y:S01]  /*0e50*/  ISETP.GE.AND P0, PT, R16, 0x1, PT ;  /* 0x000000011000780c */ /* 0x000fe20003f06270 */
[----:B0-----:R-:W-:Y:S02]  /*0e60*/  ULEA UR6, UR5, UR4, 0x18 ;  /* 0x0000000405067291 */ /* 0x001fe4000f8ec0ff */
[----:B------:R-:W-:-:S04]  /*0e70*/  UIADD3 UR4, UPT, UPT, UR4, 0x1040, URZ ;  /* 0x0000104004047890 */ /* 0x000fc8000fffe0ff */
[----:B------:R-:W-:-:S03]  /*0e80*/  ULEA UR4, UR5, UR4, 0x18 ;  /* 0x0000000405047291 */ /* 0x000fc6000f8ec0ff */
[----:B------:R-:W0:Y:S03]  /*0e90*/  LDS.U8 R3, [R20+UR6] ;  /* 0x0000000614037984 */ /* 0x000e260008000000 */
[----:B------:R-:W-:-:S03]  /*0ea0*/  VIADD R17, R20, UR4 ;  /* 0x0000000414117c36 */ /* 0x000fc60008000000 */
[----:B0-----:R0:W-:Y:S01]  /*0eb0*/  STS.U8 [R20+UR4], R3 ;  /* 0x0000000314007988 */ /* 0x0011e20008000004 */
[----:B------:R-:W-:Y:S05]  /*0ec0*/  @!P0 EXIT ;  /* 0x000000000000894d */ /* 0x000fea0003800000 */
[C---:B------:R-:W-:Y:S01]  /*0ed0*/  ISETP.GE.U32.AND P1, PT, R16.reuse, 0x8, PT ;  /* 0x000000081000780c */ /* 0x040fe20003f26070 */
[----:B------:R-:W-:Y:S01]  /*0ee0*/  IMAD.MOV.U32 R19, RZ, RZ, RZ ;  /* 0x000000ffff137224 */ /* 0x000fe200078e00ff */
[----:B------:R-:W-:-:S04]  /*0ef0*/  LOP3.LUT R18, R16, 0x7, RZ, 0xc0, !PT ;  /* 0x0000000710127812 */ /* 0x000fc800078ec0ff */
[----:B------:R-:W-:-:S07]  /*0f00*/  ISETP.NE.AND P0, PT, R18, RZ, PT ;  /* 0x000000ff1200720c */ /* 0x000fce0003f05270 */
[----:B------:R-:W-:Y:S06]  /*0f10*/  @!P1 BRA `(.L_x_46) ;  /* 0x0000000000b09947 */ /* 0x000fec0003800000 */
[----:B------:R-:W1:Y:S01]  /*0f20*/  LDC R21, c[0x0][0x390] ;  /* 0x0000e400ff157b82 */ /* 0x000e620000000800 */
[----:B------:R-:W-:Y:S01]  /*0f30*/  LOP3.LUT R19, R16, 0x7ffffff8, RZ, 0xc0, !PT ;  /* 0x7ffffff810137812 */ /* 0x000fe200078ec0ff */
[----:B------:R-:W-:Y:S01]  /*0f40*/  VIADD R22, R17, 0x3 ;  /* 0x0000000311167836 */ /* 0x000fe20000000000 */
[----:B------:R-:W4:Y:S01]  /*0f50*/  LDCU.64 UR4, c[0x0][0x388] ;  /* 0x00007100ff0477ac */ /* 0x000f220008000a00 */
[----:B0-----:R-:W-:Y:S02]  /*0f60*/  IMAD.MOV.U32 R20, RZ, RZ, R0 ;  /* 0x000000ffff147224 */ /* 0x001fe400078e0000 */
[----:B------:R-:W-:Y:S01]  /*0f70*/  IMAD.MOV R24, RZ, RZ, -R19 ;  /* 0x000000ffff187224 */ /* 0x000fe200078e0a13 */
[----:B-1--4-:R-:W-:-:S07]  /*0f80*/  SHF.R.S32.HI R23, RZ, 0x1f, R21 ;  /* 0x0000001fff177819 */ /* 0x012fce0000011415 */
.L_x_47:
[----:B0-----:R-:W0:Y:S01]  /*0f90*/  LDS.U8 R3, [R22+-0x3] ;  /* 0xfffffd0016037984 */ /* 0x001e220000000000 */
[----:B------:R-:W-:Y:S01]  /*0fa0*/  IADD3 R12, P1, PT, R20, UR4, RZ ;  /* 0x00000004140c7c10 */ /* 0x000fe2000ff3e0ff */
[----:B------:R-:W-:Y:S02]  /*0fb0*/  VIADD R24, R24, 0x8 ;  /* 0x0000000818187836 */ /* 0x000fe40000000000 */
[----:B---3--:R-:W1:Y:S01]  /*0fc0*/  LDS.U8 R5, [R22+-0x2] ;  /* 0xfffffe0016057984 */ /* 0x008e620000000000 */
[----:B------:R-:W-:Y:S01]  /*0fd0*/  LEA.HI.X.SX32 R13, R20, UR5, 0x1, P1 ;  /* 0x00000005140d7c11 */ /* 0x000fe200088f0eff */
[----:B------:R-:W-:Y:S01]  /*0fe0*/  IMAD R20, R21, 0x8, R20 ;  /* 0x0000000815147824 */ /* 0x000fe200078e0214 */
[-C--:B------:R-:W-:Y:S01]  /*0ff0*/  IADD3 R14, P1, PT, R12, R21.reuse, RZ ;  /* 0x000000150c0e7210 */ /* 0x080fe20007f3e0ff */
[----:B--2---:R-:W2:Y:S04]  /*1000*/  LDS.U8 R11, [R22+-0x1] ;  /* 0xffffff00160b7984 */ /* 0x004ea80000000000 */
[C---:B------:R-:W-:Y:S01]  /*1010*/  IMAD.X R15, R23.reuse, 0x1, R13, P1 ;  /* 0x00000001170f7824 */ /* 0x040fe200008e060d */
        /* <DEDUP_REMOVED lines=17> */
[----:B----4-:R0:W-:Y:S01]  /*1130*/  STG.E.U8 desc[UR8][R4.64], R27 ;  /* 0x0000001b04007986 */ /* 0x0101e2000c101108 */
[----:B------:R-:W-:Y:S01]  /*1140*/  IMAD.X R9, R23, 0x1, R5, P1 ;  /* 0x0000000117097824 */ /* 0x000fe200008e0605 */
[----:B------:R-:W-:-:S04]  /*1150*/  IADD3 R10, P1, PT, R8, R21, RZ ;  /* 0x00000015080a7210 */ /* 0x000fc80007f3e0ff */
[----:B-----5:R0:W-:Y:S01]  /*1160*/  STG.E.U8 desc[UR8][R8.64], R29 ;  /* 0x0000001d08007986 */ /* 0x0201e2000c101108 */
[----:B--2---:R-:W-:Y:S01]  /*1170*/  IMAD.X R11, R23, 0x1, R9, P1 ;  /* 0x00000001170b7824 */ /* 0x004fe200008e0609 */
[----:B------:R-:W-:-:S04]  /*1180*/  IADD3 R12, P1, PT, R10, R21, RZ ;  /* 0x000000150a0c7210 */ /* 0x000fc80007f3e0ff */
[----:B------:R0:W-:Y:S01]  /*1190*/  STG.E.U8 desc[UR8][R10.64], R26 ;  /* 0x0000001a0a007986 */ /* 0x0001e2000c101108 */
[----:B------:R-:W-:Y:S01]  /*11a0*/  IMAD.X R13, R23, 0x1, R11, P1 ;  /* 0x00000001170d7824 */ /* 0x000fe200008e060b */
[----:B------:R-:W-:-:S04]  /*11b0*/  ISETP.NE.AND P1, PT, R24, RZ, PT ;  /* 0x000000ff1800720c */ /* 0x000fc80003f25270 */
[----:B------:R0:W-:Y:S09]  /*11c0*/  STG.E.U8 desc[UR8][R12.64], R28 ;  /* 0x0000001c0c007986 */ /* 0x0001f2000c101108 */
[----:B------:R-:W-:Y:S05]  /*11d0*/  @P1 BRA `(.L_x_47) ;  /* 0xfffffffc006c1947 */ /* 0x000fea000383ffff */
.L_x_46:
[----:B------:R-:W-:Y:S05]  /*11e0*/  @!P0 EXIT ;  /* 0x000000000000894d */ /* 0x000fea0003800000 */
[----:B------:R-:W-:Y:S02]  /*11f0*/  ISETP.GE.U32.AND P1, PT, R18, 0x4, PT ;  /* 0x000000041200780c */ /* 0x000fe40003f26070 */
[----:B0-----:R-:W-:-:S04]  /*1200*/  LOP3.LUT R12, R16, 0x3, RZ, 0xc0, !PT ;  /* 0x00000003100c7812 */ /* 0x001fc800078ec0ff */
[----:B------:R-:W-:-:S07]  /*1210*/  ISETP.NE.AND P0, PT, R12, RZ, PT ;  /* 0x000000ff0c00720c */ /* 0x000fce0003f05270 */
[----:B------:R-:W-:Y:S06]  /*1220*/  @!P1 BRA `(.L_x_48) ;  /* 0x0000000000589947 */ /* 0x000fec0003800000 */
[----:B------:R-:W-:Y:S01]  /*1230*/  IMAD.IADD R10, R17, 0x1, R19 ;  /* 0x00000001110a7824 */ /* 0x000fe200078e0213 */
[----:B------:R-:W0:Y:S04]  /*1240*/  LDCU UR4, c[0x0][0x390] ;  /* 0x00007200ff0477ac */ /* 0x000e280008000800 */
[----:B--2---:R-:W1:Y:S01]  /*1250*/  LDS.U8 R11, [R10] ;  /* 0x000000000a0b7984 */ /* 0x004e620000000000 */
[----:B------:R-:W3:Y:S03]  /*1260*/  LDCU.64 UR6, c[0x0][0x388] ;  /* 0x00007100ff0677ac */ /* 0x000ee60008000a00 */
[----:B------:R-:W2:Y:S04]  /*1270*/  LDS.U8 R13, [R10+0x1] ;  /* 0x000001000a0d7984 */ /* 0x000ea80000000000 */
[----:B------:R-:W4:Y:S04]  /*1280*/  LDS.U8 R15, [R10+0x2] ;  /* 0x000002000a0f7984 */ /* 0x000f280000000000 */
[----:B------:R-:W5:Y:S01]  /*1290*/  LDS.U8 R21, [R10+0x3] ;  /* 0x000003000a157984 */ /* 0x000f620000000000 */
[C---:B0-----:R-:W-:Y:S01]  /*12a0*/  IMAD R3, R19.reuse, UR4, R0 ;  /* 0x0000000413037c24 */ /* 0x041fe2000f8e0200 */
[----:B------:R-:W-:Y:S01]  /*12b0*/  USHF.R.S32.HI UR5, URZ, 0x1f, UR4 ;  /* 0x0000001fff057899 */ /* 0x000fe20008011404 */
[----:B------:R-:W-:-:S03]  /*12c0*/  VIADD R19, R19, 0x4 ;  /* 0x0000000413137836 */ /* 0x000fc60000000000 */
[----:B---3--:R-:W-:-:S04]  /*12d0*/  IADD3 R2, P1, PT, R3, UR6, RZ ;  /* 0x0000000603027c10 */ /* 0x008fc8000ff3e0ff */
[----:B------:R-:W-:Y:S02]  /*12e0*/  LEA.HI.X.SX32 R3, R3, UR7, 0x1, P1 ;  /* 0x0000000703037c11 */ /* 0x000fe400088f0eff */
[----:B------:R-:W-:-:S04]  /*12f0*/  IADD3 R4, P1, PT, R2, UR4, RZ ;  /* 0x0000000402047c10 */ /* 0x000fc8000ff3e0ff */
[----:B------:R-:W-:Y:S02]  /*1300*/  IADD3.X R5, PT, PT, R3, UR5, RZ, P1, !PT ;  /* 0x0000000503057c10 */ /* 0x000fe40008ffe4ff */
[----:B------:R-:W-:-:S04]  /*1310*/  IADD3 R6, P1, PT, R4, UR4, RZ ;  /* 0x0000000404067c10 */ /* 0x000fc8000ff3e0ff */
[----:B------:R-:W-:Y:S02]  /*1320*/  IADD3.X R7, PT, PT, R5, UR5, RZ, P1, !PT ;  /* 0x0000000505077c10 */ /* 0x000fe40008ffe4ff */
[----:B------:R-:W-:Y:S01]  /*1330*/  IADD3 R8, P1, PT, R6, UR4, RZ ;  /* 0x0000000406087c10 */ /* 0x000fe2000ff3e0ff */
[----:B-1----:R0:W-:Y:S03]  /*1340*/  STG.E.U8 desc[UR8][R2.64], R11 ;  /* 0x0000000b02007986 */ /* 0x0021e6000c101108 */
[----:B------:R-:W-:Y:S01]  /*1350*/  IADD3.X R9, PT, PT, R7, UR5, RZ, P1, !PT ;  /* 0x0000000507097c10 */ /* 0x000fe20008ffe4ff */
[----:B--2---:R0:W-:Y:S04]  /*1360*/  STG.E.U8 desc[UR8][R4.64], R13 ;  /* 0x0000000d04007986 */ /* 0x0041e8000c101108 */
[----:B----4-:R0:W-:Y:S04]  /*1370*/  STG.E.U8 desc[UR8][R6.64], R15 ;  /* 0x0000000f06007986 */ /* 0x0101e8000c101108 */
[----:B-----5:R0:W-:Y:S02]  /*1380*/  STG.E.U8 desc[UR8][R8.64], R21 ;  /* 0x0000001508007986 */ /* 0x0201e4000c101108 */
.L_x_48:
[----:B------:R-:W-:Y:S05]  /*1390*/  @!P0 EXIT ;  /* 0x000000000000894d */ /* 0x000fea0003800000 */
[----:B------:R-:W-:Y:S02]  /*13a0*/  ISETP.NE.AND P1, PT, R12, 0x1, PT ;  /* 0x000000010c00780c */ /* 0x000fe40003f25270 */
[----:B------:R-:W-:-:S04]  /*13b0*/  LOP3.LUT R16, R16, 0x1, RZ, 0xc0, !PT ;  /* 0x0000000110107812 */ /* 0x000fc800078ec0ff */
[----:B------:R-:W-:-:S07]  /*13c0*/  ISETP.NE.U32.AND P0, PT, R16, 0x1, PT ;  /* 0x000000011000780c */ /* 0x000fce0003f05070 */
[----:B------:R-:W-:Y:S06]  /*13d0*/  @!P1 BRA `(.L_x_49) ;  /* 0x0000000000349947 */ /* 0x000fec0003800000 */
[----:B0-2---:R-:W-:Y:S01]  /*13e0*/  IMAD.IADD R6, R17, 0x1, R19 ;  /* 0x0000000111067824 */ /* 0x005fe200078e0213 */
[----:B---3--:R-:W0:Y:S01]  /*13f0*/  LDC R5, c[0x0][0x390] ;  /* 0x0000e400ff057b82 */ /* 0x008e220000000800 */
[----:B------:R-:W1:Y:S03]  /*1400*/  LDCU.64 UR4, c[0x0][0x388] ;  /* 0x00007100ff0477ac */ /* 0x000e660008000a00 */
[----:B------:R-:W2:Y:S04]  /*1410*/  LDS.U8 R7, [R6] ;  /* 0x0000000006077984 */ /* 0x000ea80000000000 */
[----:B------:R-:W3:Y:S01]  /*1420*/  LDS.U8 R9, [R6+0x1] ;  /* 0x0000010006097984 */ /* 0x000ee20000000000 */
[----:B0-----:R-:W-:-:S02]  /*1430*/  IMAD R3, R19, R5, R0 ;  /* 0x0000000513037224 */ /* 0x001fc400078e0200 */
[----:B------:R-:W-:-:S03]  /*1440*/  VIADD R19, R19, 0x2 ;  /* 0x0000000213137836 */ /* 0x000fc60000000000 */
[----:B-1----:R-:W-:-:S04]  /*1450*/  IADD3 R2, P1, PT, R3, UR4, RZ ;  /* 0x0000000403027c10 */ /* 0x002fc8000ff3e0ff */
[----:B------:R-:W-:Y:S02]  /*1460*/  LEA.HI.X.SX32 R3, R3, UR5, 0x1, P1 ;  /* 0x0000000503037c11 */ /* 0x000fe400088f0eff */
[----:B------:R-:W-:-:S04]  /*1470*/  IADD3 R4, P1, PT, R2, R5, RZ ;  /* 0x0000000502047210 */ /* 0x000fc80007f3e0ff */
[----:B------:R-:W-:Y:S01]  /*1480*/  LEA.HI.X.SX32 R5, R5, R3, 0x1, P1 ;  /* 0x0000000305057211 */ /* 0x000fe200008f0eff */
[----:B--2---:R1:W-:Y:S04]  /*1490*/  STG.E.U8 desc[UR8][R2.64], R7 ;  /* 0x0000000702007986 */ /* 0x0043e8000c101108 */
[----:B---3--:R1:W-:Y:S04]  /*14a0*/  STG.E.U8 desc[UR8][R4.64], R9 ;  /* 0x0000000904007986 */ /* 0x0083e8000c101108 */
.L_x_49:
[----:B------:R-:W-:Y:S05]  /*14b0*/  @P0 EXIT ;  /* 0x000000000000094d */ /* 0x000fea0003800000 */
[----:B------:R-:W-:Y:S01]  /*14c0*/  IMAD.IADD R17, R17, 0x1, R19 ;  /* 0x0000000111117824 */ /* 0x000fe200078e0213 */
[----:B------:R-:W4:Y:S01]  /*14d0*/  LDCU UR4, c[0x0][0x390] ;  /* 0x00007200ff0477ac */ /* 0x000f220008000800 */
[----:B------:R-:W0:Y:S04]  /*14e0*/  LDCU.64 UR6, c[0x0][0x388] ;  /* 0x00007100ff0677ac */ /* 0x000e280008000a00 */
[----:B------:R-:W5:Y:S01]  /*14f0*/  LDS.U8 R17, [R17] ;  /* 0x0000000011117984 */ /* 0x000f620000000000 */
[----:B----4-:R-:W-:-:S05]  /*1500*/  IMAD R0, R19, UR4, R0 ;  /* 0x0000000413007c24 */ /* 0x010fca000f8e0200 */
[----:B0123--:R-:W-:-:S04]  /*1510*/  IADD3 R2, P0, PT, R0, UR6, RZ ;  /* 0x0000000600027c10 */ /* 0x00ffc8000ff1e0ff */
[----:B------:R-:W-:-:S05]  /*1520*/  LEA.HI.X.SX32 R3, R0, UR7, 0x1, P0 ;  /* 0x0000000700037c11 */ /* 0x000fca00080f0eff */
[----:B-----5:R-:W-:Y:S01]  /*1530*/  STG.E.U8 desc[UR8][R2.64], R17 ;  /* 0x0000001102007986 */ /* 0x020fe2000c101108 */
[----:B------:R-:W-:Y:S05]  /*1540*/  EXIT ;  /* 0x000000000000794d */ /* 0x000fea0003800000 */
.L_x_50:
        /* <DEDUP_REMOVED lines=11> */
.L_x_69:


//--------------------- .text._Z13SharedMem_colPhS_ii --------------------------
	.section	.text._Z13SharedMem_colPhS_ii,"ax",@progbits
	.align	128
        .global         _Z13SharedMem_colPhS_ii
        .type           _Z13SharedMem_colPhS_ii,@function
        .size           _Z13SharedMem_colPhS_ii,(.L_x_70 - _Z13SharedMem_colPhS_ii)
        .other          _Z13SharedMem_colPhS_ii,@"STO_CUDA_ENTRY STV_DEFAULT"
_Z13SharedMem_colPhS_ii:
.text._Z13SharedMem_colPhS_ii:
        /* <DEDUP_REMOVED lines=16> */
[----:B--2---:R-:W-:-:S04]  /*0100*/  IMAD.HI.U32 R2, R2, R11, RZ ;  /* 0x0000000b02027227 */ /* 0x004fc800078e00ff */
[----:B------:R-:W-:-:S04]  /*0110*/  IMAD.MOV R5, RZ, RZ, -R2 ;  /* 0x000000ffff057224 */ /* 0x000fc800078e0a02 */
[----:B------:R-:W-:-:S05]  /*0120*/  IMAD R5, R0, R5, R11 ;  /* 0x0000000500057224 */ /* 0x000fca00078e020b */
[----:B------:R-:W-:-:S13]  /*0130*/  ISETP.GE.U32.AND P0, PT, R5, R0, PT ;  /* 0x000000000500720c */ /* 0x000fda0003f06070 */
[----:B------:R-:W-:Y:S01]  /*0140*/  @P0 IADD3 R5, PT, PT, R5, -R0, RZ ;  /* 0x8000000005050210 */ /* 0x000fe20007ffe0ff */
[----:B------:R-:W-:-:S03]  /*0150*/  @P0 VIADD R2, R2, 0x1 ;  /* 0x0000000102020836 */ /* 0x000fc60000000000 */
[----:B------:R-:W-:Y:S01]  /*0160*/  ISETP.GE.U32.AND P1, PT, R5, R0, PT ;  /* 0x000000000500720c */ /* 0x000fe20003f26070 */
[----:B---3--:R-:W-:-:S12]  /*0170*/  IMAD R5, R0, UR4, RZ ;  /* 0x0000000400057c24 */ /* 0x008fd8000f8e02ff */
[----:B------:R-:W-:Y:S01]  /*0180*/  @P1 VIADD R2, R2, 0x1 ;  /* 0x0000000102021836 */ /* 0x000fe20000000000 */
        /* <DEDUP_REMOVED lines=8> */
.L_x_54:
        /* <DEDUP_REMOVED lines=12> */
[----:B------:R-:W-:Y:S01]  /*02d0*/  IMAD.MOV.U32 R13, RZ, RZ, RZ ;  /* 0x000000ffff0d7224 */ /* 0x000fe200078e00ff */
[----:B------:R-:W1:Y:S01]  /*02e0*/  LDCU.64 UR6, c[0x0][0x380] ;  /* 0x00007000ff0677ac */ /* 0x000e620008000a00 */
[----:B0-----:R-:W-:-:S03]  /*02f0*/  ULEA UR5, UR5, UR4, 0x18 ;  /* 0x0000000405057291 */ /* 0x001fc6000f8ec0ff */
[----:B-1----:R-:W-:-:S09]  /*0300*/  UMOV UR4, URZ ;  /* 0x000000ff00047c82 */ /* 0x002fd20008000000 */
.L_x_53:
[----:B0-----:R-:W-:-:S04]  /*0310*/  IMAD R12, R0, R13, RZ ;  /* 0x0000000d000c7224 */ /* 0x001fc800078e02ff */
[----:B------:R-:W-:-:S04]  /*0320*/  IMAD.IADD R14, R10, 0x1, R12 ;  /* 0x000000010a0e7824 */ /* 0x000fc800078e020c */
[C---:B------:R-:W-:Y:S01]  /*0330*/  VIADD R18, R14.reuse, 0x2 ;  /* 0x000000020e127836 */ /* 0x040fe20000000000 */
[C---:B------:R-:W-:Y:S02]  /*0340*/  IADD3 R20, P1, PT, R14.reuse, UR6, RZ ;  /* 0x000000060e147c10 */ /* 0x040fe4000ff3e0ff */
[C---:B------:R-:W-:Y:S01]  /*0350*/  IADD3 R16, PT, PT, R14.reuse, 0x1, RZ ;  /* 0x000000010e107810 */ /* 0x040fe20007ffe0ff */
[----:B------:R-:W-:Y:S01]  /*0360*/  VIADD R14, R14, 0x3 ;  /* 0x000000030e0e7836 */ /* 0x000fe20000000000 */
[----:B------:R-:W-:Y:S01]  /*0370*/  IADD3 R18, P2, PT, R18, UR6, RZ ;  /* 0x0000000612127c10 */ /* 0x000fe2000ff5e0ff */
[----:B------:R-:W-:Y:S01]  /*0380*/  IMAD.X R21, RZ, RZ, UR7, P1 ;  /* 0x00000007ff157e24 */ /* 0x000fe200088e06ff */
[----:B------:R-:W-:-:S03]  /*0390*/  IADD3 R16, P1, PT, R16, UR6, RZ ;  /* 0x0000000610107c10 */ /* 0x000fc6000ff3e0ff */
[----:B------:R-:W-:Y:S01]  /*03a0*/  IMAD.X R19, RZ, RZ, UR7, P2 ;  /* 0x00000007ff137e24 */ /* 0x000fe200090e06ff */
[----:B------:R-:W-:Y:S01]  /*03b0*/  IADD3.X R17, PT, PT, RZ, UR7, RZ, P1, !PT ;  /* 0x00000007ff117c10 */ /* 0x000fe20008ffe4ff */
[----:B------:R-:W2:Y:S01]  /*03c0*/  LDG.E.U8 R25, desc[UR12][R20.64] ;  /* 0x0000000c14197981 */ /* 0x000ea2000c1e1100 */
[----:B------:R-:W-:-:S03]  /*03d0*/  IADD3 R14, P1, PT, R14, UR6, RZ ;  /* 0x000000060e0e7c10 */ /* 0x000fc6000ff3e0ff */
[----:B------:R0:W3:Y:S04]  /*03e0*/  LDG.E.U8 R23, desc[UR12][R18.64] ;  /* 0x0000000c12177981 */ /* 0x0000e8000c1e1100 */
[----:B------:R1:W4:Y:S01]  /*03f0*/  LDG.E.U8 R24, desc[UR12][R16.64] ;  /* 0x0000000c10187981 */ /* 0x000322000c1e1100 */
[----:B------:R-:W-:Y:S02]  /*0400*/  IMAD.X R15, RZ, RZ, UR7, P1 ;  /* 0x00000007ff0f7e24 */ /* 0x000fe400088e06ff */
[----:B------:R-:W-:-:S03]  /*0410*/  IMAD R29, R0, 0x4, R12 ;  /* 0x00000004001d7824 */ /* 0x000fc600078e020c */
[----:B------:R5:W2:Y:S02]  /*0420*/  LDG.E.U8 R20, desc[UR12][R14.64] ;  /* 0x0000000c0e147981 */ /* 0x000aa4000c1e1100 */
[----:B------:R-:W-:-:S04]  /*0430*/  IADD3 R22, PT, PT, R10, R29, RZ ;  /* 0x0000001d0a167210 */ /* 0x000fc80007ffe0ff */
[----:B------:R-:W-:-:S05]  /*0440*/  IADD3 R26, P1, PT, R22, UR6, RZ ;  /* 0x00000006161a7c10 */ /* 0x000fca000ff3e0ff */
[----:B------:R-:W-:-:S05]  /*0450*/  IMAD.X R27, RZ, RZ, UR7, P1 ;  /* 0x00000007ff1b7e24 */ /* 0x000fca00088e06ff */
[----:B------:R5:W2:Y:S01]  /*0460*/  LDG.E.U8 R21, desc[UR12][R26.64] ;  /* 0x0000000c1a157981 */ /* 0x000aa2000c1e1100 */
[----:B------:R-:W-:Y:S01]  /*0470*/  VIADD R28, R22, 0x1 ;  /* 0x00000001161c7836 */ /* 0x000fe20000000000 */
[----:B0-----:R-:W-:-:S04]  /*0480*/  LEA R19, R0, R12, 0x3 ;  /* 0x0000000c00137211 */ /* 0x001fc800078e18ff */
[----:B-1----:R-:W-:Y:S01]  /*0490*/  IADD3 R16, P1, PT, R28, UR6, RZ ;  /* 0x000000061c107c10 */ /* 0x002fe2000ff3e0ff */
[----:B------:R-:W-:-:S04]  /*04a0*/  IMAD.IADD R18, R10, 0x1, R19 ;  /* 0x000000010a127824 */ /* 0x000fc800078e0213 */
[----:B------:R-:W-:Y:S01]  /*04b0*/  IMAD.X R17, RZ, RZ, UR7, P1 ;  /* 0x00000007ff117e24 */ /* 0x000fe200088e06ff */
[----:B-----5:R-:W-:-:S04]  /*04c0*/  IADD3 R14, P1, PT, R18, UR6, RZ ;  /* 0x00000006120e7c10 */ /* 0x020fc8000ff3e0ff */
[----:B------:R0:W5:Y:S01]  /*04d0*/  LDG.E.U8 R28, desc[UR12][R16.64] ;  /* 0x0000000c101c7981 */ /* 0x000162000c1e1100 */
[----:B------:R-:W-:Y:S01]  /*04e0*/  IMAD.X R15, RZ, RZ, UR7, P1 ;  /* 0x00000007ff0f7e24 */ /* 0x000fe200088e06ff */
[----:B------:R-:W-:Y:S02]  /*04f0*/  IADD3 R26, PT, PT, R22, 0x3, RZ ;  /* 0x00000003161a7810 */ /* 0x000fe40007ffe0ff */
[----:B0-----:R-:W-:Y:S02]  /*0500*/  IADD3 R16, PT, PT, R11, UR5, R12 ;  /* 0x000000050b107c10 */ /* 0x001fe4000fffe00c */
[----:B------:R0:W5:Y:S01]  /*0510*/  LDG.E.U8 R12, desc[UR12][R14.64] ;  /* 0x0000000c0e0c7981 */ /* 0x000162000c1e1100 */
[----:B------:R-:W-:Y:S02]  /*0520*/  VIADD R17, R18, 0x1 ;  /* 0x0000000112117836 */ /* 0x000fe40000000000 */
[----:B0-----:R-:W-:-:S05]  /*0530*/  VIADD R14, R22, 0x2 ;  /* 0x00000002160e7836 */ /* 0x001fca0000000000 */
[----:B------:R-:W-:Y:S01]  /*0540*/  IADD3 R22, P1, PT, R14, UR6, RZ ;  /* 0x000000060e167c10 */ /* 0x000fe2000ff3e0ff */
[----:B------:R-:W-:Y:S01]  /*0550*/  VIADD R14, R18, 0x2 ;  /* 0x00000002120e7836 */ /* 0x000fe20000000000 */
[----:B------:R-:W-:-:S04]  /*0560*/  IADD3 R26, P2, PT, R26, UR6, RZ ;  /* 0x000000061a1a7c10 */ /* 0x000fc8000ff5e0ff */
[----:B------:R-:W-:Y:S02]  /*0570*/  IADD3.X R27, PT, PT, RZ, UR7, RZ, P2, !PT ;  /* 0x00000007ff1b7c10 */ /* 0x000fe400097fe4ff */
[----:B------:R-:W-:Y:S02]  /*0580*/  IADD3 R14, P2, PT, R14, UR6, RZ ;  /* 0x000000060e0e7c10 */ /* 0x000fe4000ff5e0ff */
[----:B------:R-:W-:Y:S01]  /*0590*/  IADD3 R29, PT, PT, R11, UR5, R29 ;  /* 0x000000050b1d7c10 */ /* 0x000fe2000fffe01d */
[----:B------:R-:W5:Y:S02]  /*05a0*/  LDG.E.U8 R26, desc[UR12][R26.64] ;  /* 0x0000000c1a1a7981 */ /* 0x000f64000c1e1100 */
[----:B------:R-:W-:Y:S02]  /*05b0*/  IMAD.X R15, RZ, RZ, UR7, P2 ;  /* 0x00000007ff0f7e24 */ /* 0x000fe400090e06ff */
[----:B---3--:R0:W-:Y:S04]  /*05c0*/  STS.U8 [R16+0x2], R23 ;  /* 0x0000021710007388 */ /* 0x0081e80000000000 */
[----:B----4-:R1:W-:Y:S01]  /*05d0*/  STS.U8 [R16+0x1], R24 ;  /* 0x0000011810007388 */ /* 0x0103e20000000000 */
[----:B0-----:R-:W-:Y:S01]  /*05e0*/  IMAD.X R23, RZ, RZ, UR7, P1 ;  /* 0x00000007ff177e24 */ /* 0x001fe200088e06ff */
[----:B-1----:R-:W-:-:S02]  /*05f0*/  IADD3 R24, P1, PT, R17, UR6, RZ ;  /* 0x0000000611187c10 */ /* 0x002fc4000ff3e0ff */
[----:B--2---:R0:W-:Y:S01]  /*0600*/  STS.U8 [R16], R25 ;  /* 0x0000001910007388 */ /* 0x0041e20000000000 */
[----:B------:R-:W-:-:S03]  /*0610*/  VIADD R17, R18, 0x3 ;  /* 0x0000000312117836 */ /* 0x000fc60000000000 */
[----:B------:R1:W-:Y:S04]  /*0620*/  STS.U8 [R16+0x3], R20 ;  /* 0x0000031410007388 */ /* 0x0003e80000000000 */
[----:B------:R-:W2:Y:S01]  /*0630*/  LDG.E.U8 R22, desc[UR12][R22.64] ;  /* 0x0000000c16167981 */ /* 0x000ea2000c1e1100 */
[----:B0-----:R-:W-:Y:S01]  /*0640*/  IMAD.X R25, RZ, RZ, UR7, P1 ;  /* 0x00000007ff197e24 */ /* 0x001fe200088e06ff */
[----:B-1----:R-:W-:-:S04]  /*0650*/  IADD3 R16, P1, PT, R17, UR6, RZ ;  /* 0x0000000611107c10 */ /* 0x002fc8000ff3e0ff */
[----:B------:R0:W3:Y:S01]  /*0660*/  LDG.E.U8 R24, desc[UR12][R24.64] ;  /* 0x0000000c18187981 */ /* 0x0000e2000c1e1100 */
[----:B------:R-:W-:-:S03]  /*0670*/  IMAD.X R17, RZ, RZ, UR7, P1 ;  /* 0x00000007ff117e24 */ /* 0x000fc600088e06ff */
[----:B------:R1:W4:Y:S04]  /*0680*/  LDG.E.U8 R23, desc[UR12][R14.64] ;  /* 0x0000000c0e177981 */ /* 0x000328000c1e1100 */
[----:B------:R1:W4:Y:S01]  /*0690*/  LDG.E.U8 R18, desc[UR12][R16.64] ;  /* 0x0000000c10127981 */ /* 0x000322000c1e1100 */
[----:B0-----:R-:W-:-:S05]  /*06a0*/  LEA R25, R0, R19, 0x2 ;  /* 0x0000001300197211 */ /* 0x001fca00078e10ff */
[----:B-1----:R-:W-:-:S05]  /*06b0*/  IMAD.IADD R15, R10, 0x1, R25 ;  /* 0x000000010a0f7824 */ /* 0x002fca00078e0219 */
[C---:B------:R-:W-:Y:S02]  /*06c0*/  IADD3 R16, P1, PT, R15.reuse, UR6, RZ ;  /* 0x000000060f107c10 */ /* 0x040fe4000ff3e0ff */
[C---:B------:R-:W-:Y:S01]  /*06d0*/  IADD3 R20, PT, PT, R15.reuse, 0x1, RZ ;  /* 0x000000010f147810 */ /* 0x040fe20007ffe0ff */
[C---:B------:R-:W-:Y:S02]  /*06e0*/  VIADD R14, R15.reuse, 0x2 ;  /* 0x000000020f0e7836 */ /* 0x040fe40000000000 */
[----:B------:R-:W-:Y:S01]  /*06f0*/  IMAD.X R17, RZ, RZ, UR7, P1 ;  /* 0x00000007ff117e24 */ /* 0x000fe200088e06ff */
[----:B------:R-:W-:Y:S01]  /*0700*/  IADD3 R20, P1, PT, R20, UR6, RZ ;  /* 0x0000000614147c10 */ /* 0x000fe2000ff3e0ff */
[----:B------:R0:W-:Y:S04]  /*0710*/  STS.U8 [R29], R21 ;  /* 0x000000151d007388 */ /* 0x0001e80000000000 */
[----:B------:R1:W4:Y:S01]  /*0720*/  LDG.E.U8 R27, desc[UR12][R16.64] ;  /* 0x0000000c101b7981 */ /* 0x000322000c1e1100 */
[----:B0-----:R-:W-:Y:S01]  /*0730*/  IMAD.X R21, RZ, RZ, UR7, P1 ;  /* 0x00000007ff157e24 */ /* 0x001fe200088e06ff */
[----:B------:R-:W-:Y:S01]  /*0740*/  IADD3 R14, P1, PT, R14, UR6, RZ ;  /* 0x000000060e0e7c10 */ /* 0x000fe2000ff3e0ff */
[----:B-1----:R-:W-:-:S03]  /*0750*/  VIADD R16, R15, 0x3 ;  /* 0x000000030f107836 */ /* 0x002fc60000000000 */
[----:B------:R-:W-:Y:S01]  /*0760*/  IADD3.X R15, PT, PT, RZ, UR7, RZ, P1, !PT ;  /* 0x00000007ff0f7c10 */ /* 0x000fe20008ffe4ff */
[----:B------:R-:W4:Y:S01]  /*0770*/  LDG.E.U8 R20, desc[UR12][R20.64] ;  /* 0x0000000c14147981 */ /* 0x000f22000c1e1100 */
[----:B------:R-:W-:-:S03]  /*0780*/  IADD3 R16, P1, PT, R16, UR6, RZ ;  /* 0x0000000610107c10 */ /* 0x000fc6000ff3e0ff */
[----:B------:R-:W4:Y:S02]  /*0790*/  LDG.E.U8 R14, desc[UR12][R14.64] ;  /* 0x0000000c0e0e7981 */ /* 0x000f24000c1e1100 */
[----:B------:R-:W-:-:S05]  /*07a0*/  IMAD.X R17, RZ, RZ, UR7, P1 ;  /* 0x00000007ff117e24 */ /* 0x000fca00088e06ff */
[----:B------:R-:W4:Y:S01]  /*07b0*/  LDG.E.U8 R16, desc[UR12][R16.64] ;  /* 0x0000000c10107981 */ /* 0x000f22000c1e1100 */
[C---:B------:R-:W-:Y:S02]  /*07c0*/  IADD3 R19, PT, PT, R11.reuse, UR5, R19 ;  /* 0x000000050b137c10 */ /* 0x040fe4000fffe013 */
[----:B------:R-:W-:Y:S01]  /*07d0*/  IADD3 R25, PT, PT, R11, UR5, R25 ;  /* 0x000000050b197c10 */ /* 0x000fe2000fffe019 */
[----:B-----5:R0:W-:Y:S01]  /*07e0*/  STS.U8 [R29+0x1], R28 ;  /* 0x0000011c1d007388 */ /* 0x0201e20000000000 */
[----:B------:R-:W-:-:S03]  /*07f0*/  UIADD3 UR4, UPT, UPT, UR4, 0x4, URZ ;  /* 0x0000000404047890 */ /* 0x000fc6000fffe0ff */
[----:B------:R0:W-:Y:S03]  /*0800*/  STS.U8 [R29+0x3], R26 ;  /* 0x0000031a1d007388 */ /* 0x0001e60000000000 */
[----:B------:R-:W-:Y:S01]  /*0810*/  ISETP.NE.AND P1, PT, R9, UR4, PT ;  /* 0x0000000409007c0c */ /* 0x000fe2000bf25270 */
[----:B------:R-:W-:Y:S01]  /*0820*/  VIADD R13, R13, 0x10 ;  /* 0x000000100d0d7836 */ /* 0x000fe20000000000 */
        /* <DEDUP_REMOVED lines=10> */
.L_x_52:
[----:B------:R-:W-:Y:S05]  /*08d0*/  @!P0 BRA `(.L_x_51) ;  /* 0x0000000400288947 */ /* 0x000fea0003800000 */
[----:B------:R-:W1:Y:S01]  /*08e0*/  LDCU.64 UR6, c[0x0][0x380] ;  /* 0x00007000ff0677ac */ /* 0x000e620008000a00 */
[----:B------:R-:W-:-:S04]  /*08f0*/  IMAD R21, R0, R13, RZ ;  /* 0x0000000d00157224 */ /* 0x000fc800078e02ff */
[----:B0-----:R-:W-:-:S04]  /*0900*/  IMAD.IADD R12, R10, 0x1, R21 ;  /* 0x000000010a0c7824 */ /* 0x001fc800078e0215 */
[C---:B------:R-:W-:Y:S01]  /*0910*/  VIADD R14, R12.reuse, 0x2 ;  /* 0x000000020c0e7836 */ /* 0x040fe20000000000 */
[C---:B------:R-:W-:Y:S01]  /*0920*/  IADD3 R13, PT, PT, R12.reuse, 0x1, RZ ;  /* 0x000000010c0d7810 */ /* 0x040fe20007ffe0ff */
[C---:B------:R-:W-:Y:S01]  /*0930*/  VIADD R16, R12.reuse, 0x3 ;  /* 0x000000030c107836 */ /* 0x040fe20000000000 */
[----:B-1----:R-:W-:-:S04]  /*0940*/  IADD3 R18, P0, PT, R12, UR6, RZ ;  /* 0x000000060c127c10 */ /* 0x002fc8000ff1e0ff */
[----:B------:R-:W-:Y:S02]  /*0950*/  IADD3 R16, P2, PT, R16, UR6, RZ ;  /* 0x0000000610107c10 */ /* 0x000fe4000ff5e0ff */
[----:B------:R-:W-:Y:S01]  /*0960*/  IADD3 R12, P1, PT, R13, UR6, RZ ;  /* 0x000000060d0c7c10 */ /* 0x000fe2000ff3e0ff */
[----:B------:R-:W-:Y:S01]  /*0970*/  IMAD.X R19, RZ, RZ, UR7, P0 ;  /* 0x00000007ff137e24 */ /* 0x000fe200080e06ff */
[----:B------:R-:W-:Y:S01]  /*0980*/  IADD3 R14, P0, PT, R14, UR6, RZ ;  /* 0x000000060e0e7c10 */ /* 0x000fe2000ff1e0ff */
[----:B------:R-:W-:Y:S01]  /*0990*/  IMAD.X R17, RZ, RZ, UR7, P2 ;  /* 0x00000007ff117e24 */ /* 0x000fe200090e06ff */
[----:B------:R-:W-:Y:S02]  /*09a0*/  IADD3.X R13, PT, PT, RZ, UR7, RZ, P1, !PT ;  /* 0x00000007ff0d7c10 */ /* 0x000fe40008ffe4ff */
        /* <DEDUP_REMOVED lines=15> */
[----:B------:R-:W-:-:S05]  /*0aa0*/  IMAD R20, R0, 0x4, R21 ;  /* 0x0000000400147824 */ /* 0x000fca00078e0215 */
[----:B-1----:R-:W-:-:S04]  /*0ab0*/  IADD3 R12, PT, PT, R10, R20, RZ ;  /* 0x000000140a0c7210 */ /* 0x002fc80007ffe0ff */
[C---:B------:R-:W-:Y:S01]  /*0ac0*/  IADD3 R18, P0, PT, R12.reuse, UR6, RZ ;  /* 0x000000060c127c10 */ /* 0x040fe2000ff1e0ff */
[C---:B------:R-:W-:Y:S02]  /*0ad0*/  VIADD R13, R12.reuse, 0x1 ;  /* 0x000000010c0d7836 */ /* 0x040fe40000000000 */
[C---:B------:R-:W-:Y:S01]  /*0ae0*/  VIADD R14, R12.reuse, 0x2 ;  /* 0x000000020c0e7836 */ /* 0x040fe20000000000 */
[----:B------:R-:W-:Y:S01]  /*0af0*/  IADD3.X R19, PT, PT, RZ, UR7, RZ, P0, !PT ;  /* 0x00000007ff137c10 */ /* 0x000fe200087fe4ff */
[----:B------:R-:W-:Y:S01]  /*0b00*/  VIADD R16, R12, 0x3 ;  /* 0x000000030c107836 */ /* 0x000fe20000000000 */
[----:B------:R-:W-:Y:S02]  /*0b10*/  IADD3 R12, P1, PT, R13, UR6, RZ ;  /* 0x000000060d0c7c10 */ /* 0x000fe4000ff3e0ff */
[----:B------:R-:W-:Y:S01]  /*0b20*/  IADD3 R14, P0, PT, R14, UR6, RZ ;  /* 0x000000060e0e7c10 */ /* 0x000fe2000ff1e0ff */
[----:B------:R-:W2:Y:S01]  /*0b30*/  LDG.E.U8 R18, desc[UR12][R18.64] ;  /* 0x0000000c12127981 */ /* 0x000ea2000c1e1100 */
[----:B------:R-:W-:Y:S01]  /*0b40*/  IADD3 R16, P2, PT, R16, UR6, RZ ;  /* 0x0000000610107c10 */ /* 0x000fe2000ff5e0ff */
[----:B------:R-:W-:-:S02]  /*0b50*/  IMAD.X R13, RZ, RZ, UR7, P1 ;  /* 0x00000007ff0d7e24 */ /* 0x000fc400088e06ff */
[----:B------:R-:W-:Y:S02]  /*0b60*/  IMAD.X R15, RZ, RZ, UR7, P0 ;  /* 0x00000007ff0f7e24 */ /* 0x000fe400080e06ff */
[----:B------:R-:W-:Y:S01]  /*0b70*/  IMAD.X R17, RZ, RZ, UR7, P2 ;  /* 0x00000007ff117e24 */ /* 0x000fe200090e06ff */
[----:B------:R-:W3:Y:S04]  /*0b80*/  LDG.E.U8 R12, desc[UR12][R12.64] ;  /* 0x0000000c0c0c7981 */ /* 0x000ee8000c1e1100 */
[----:B------:R-:W4:Y:S04]  /*0b90*/  LDG.E.U8 R14, desc[UR12][R14.64] ;  /* 0x0000000c0e0e7981 */ /* 0x000f28000c1e1100 */
[----:B------:R-:W5:Y:S01]  /*0ba0*/  LDG.E.U8 R16, desc[UR12][R16.64] ;  /* 0x0000000c10107981 */ /* 0x000f62000c1e1100 */
[----:B------:R-:W-:-:S02]  /*0bb0*/  IADD3 R23, PT, PT, R11, UR4, R20 ;  /* 0x000000040b177c10 */ /* 0x000fc4000fffe014 */
        /* <DEDUP_REMOVED lines=28> */
.L_x_51:
[----:B------:R-:W-:-:S05]  /*0d80*/  VIADD R7, R7, 0x1 ;  /* 0x0000000107077836 */ /* 0x000fca0000000000 */
[----:B------:R-:W-:-:S13]  /*0d90*/  ISETP.NE.AND P0, PT, R7, R0, PT ;  /* 0x000000000700720c */ /* 0x000fda0003f05270 */
[----:B------:R-:W-:Y:S05]  /*0da0*/  @P0 BRA `(.L_x_54) ;  /* 0xfffffff400180947 */ /* 0x000fea000383ffff */
[----:B------:R-:W-:Y:S01]  /*0db0*/  BAR.SYNC.DEFER_BLOCKING 0x0 ;  /* 0x0000000000007b1d */ /* 0x000fe20000010000 */
[----:B------:R-:W-:Y:S02]  /*0dc0*/  UISETP.GE.AND UP0, UPT, UR10, 0x2, UPT ;  /* 0x000000020a00788c */ /* 0x000fe4000bf06270 */
[----:B------:R-:W-:-:S07]  /*0dd0*/  IMAD R10, R3, UR10, R4 ;  /* 0x0000000a030a7c24 */ /* 0x000fce000f8e0204 */
[----:B------:R-:W-:Y:S05]  /*0de0*/  BRA.U !UP0, `(.L_x_55) ;  /* 0x00000001088c7547 */ /* 0x000fea000b800000 */
[----:B------:R-:W3:Y:S01]  /*0df0*/  LDCU UR7, c[0x0][0x390] ;  /* 0x00007200ff0777ac */ /* 0x000ee20008000800 */
[----:B------:R-:W-:-:S05]  /*0e00*/  UMOV UR6, 0x1 ;  /* 0x0000000100067882 */ /* 0x000fca0000000000 */
.L_x_57:
[----:B012---:R-:W0:Y:S01]  /*0e10*/  S2R R14, SR_CgaCtaId ;  /* 0x00000000000e7919 */ /* 0x007e220000008800 */
[----:B------:R-:W-:Y:S01]  /*0e20*/  MOV R6, 0x400 ;  /* 0x0000040000067802 */ /* 0x000fe20000000f00 */
[----:B---3--:R-:W-:Y:S01]  /*0e30*/  USHF.R.U32.HI UR8, URZ, 0x1, UR7 ;  /* 0x00000001ff087899 */ /* 0x008fe20008011607 */
[----:B------:R-:W1:Y:S03]  /*0e40*/  LDCU UR10, c[0x0][0x390] ;  /* 0x00007200ff0a77ac */ /* 0x000e660008000800 */
[----:B------:R-:W-:Y:S02]  /*0e50*/  VIADD R3, R6, 0x1040 ;  /* 0x0000104006037836 */ /* 0x000fe40000000000 */
[----:B------:R-:W-:Y:S01]  /*0e60*/  VIADD R15, R10, UR8 ;  /* 0x000000080a0f7c36 */ /* 0x000fe20008000000 */
[----:B------:R-:W-:Y:S01]  /*0e70*/  USHF.L.U32 UR9, UR6, 0x1, URZ ;  /* 0x0000000106097899 */ /* 0x000fe200080006ff */
[----:B------:R-:W-:Y:S01]  /*0e80*/  UMOV UR4, URZ ;  /* 0x000000ff00047c82 */ /* 0x000fe20008000000 */
[----:B------:R-:W-:Y:S01]  /*0e90*/  UMOV UR5, URZ ;  /* 0x000000ff00057c82 */ /* 0x000fe20008000000 */
[----:B0-----:R-:W-:-:S02]  /*0ea0*/  LEA R17, R14, R6, 0x18 ;  /* 0x000000060e117211 */ /* 0x001fc400078ec0ff */
[----:B-1----:R-:W-:-:S07]  /*0eb0*/  LEA R14, R14, R3, 0x18 ;  /* 0x000000030e0e7211 */ /* 0x002fce00078ec0ff */
.L_x_56:
[----:B0-----:R-:W-:Y:S01]  /*0ec0*/  IADD3 R3, PT, PT, R17, UR4, R10 ;  /* 0x0000000411037c10 */ /* 0x001fe2000fffe00a */
[----:B------:R-:W-:-:S04]  /*0ed0*/  UIADD3 UR4, UPT, UPT, UR9, UR4, URZ ;  /* 0x0000000409047290 */ /* 0x000fc8000fffe0ff */
[----:B------:R-:W-:Y:S01]  /*0ee0*/  LDS.U8 R6, [R3] ;  /* 0x0000000003067984 */ /* 0x000fe20000000000 */
[----:B------:R-:W-:-:S03]  /*0ef0*/  UISETP.GE.AND UP0, UPT, UR4, UR10, UPT ;  /* 0x0000000a0400728c */ /* 0x000fc6000bf06270 */
[----:B------:R-:W0:Y:S02]  /*0f00*/  LDS.U8 R7, [R3+UR6] ;  /* 0x0000000603077984 */ /* 0x000e240008000000 */
[C---:B0-----:R-:W-:Y:S01]  /*0f10*/  IADD3 R11, PT, PT, R6.reuse, -R7, RZ ;  /* 0x80000007060b7210 */ /* 0x041fe20007ffe0ff */
[----:B------:R-:W-:Y:S01]  /*0f20*/  IMAD.IADD R7, R6, 0x1, R7 ;  /* 0x0000000106077824 */ /* 0x000fe200078e0207 */
[----:B------:R-:W-:Y:S01]  /*0f30*/  IADD3 R6, PT, PT, R14, UR5, R15 ;  /* 0x000000050e067c10 */ /* 0x000fe2000fffe00f */
[----:B------:R-:W-:Y:S01]  /*0f40*/  UIADD3 UR5, UPT, UPT, UR5, 0x1, URZ ;  /* 0x0000000105057890 */ /* 0x000fe2000fffe0ff */
[----:B------:R-:W-:-:S04]  /*0f50*/  LOP3.LUT R12, R11, 0xffff, RZ, 0xc0, !PT ;  /* 0x0000ffff0b0c7812 */ /* 0x000fc800078ec0ff */
[----:B------:R-:W-:-:S04]  /*0f60*/  SHF.R.U32.HI R12, RZ, 0xf, R12 ;  /* 0x0000000fff0c7819 */ /* 0x000fc8000001160c */
[C---:B------:R-:W-:Y:S02]  /*0f70*/  LOP3.LUT R13, R11.reuse, R12, RZ, 0xc0, !PT ;  /* 0x0000000c0b0d7212 */ /* 0x040fe400078ec0ff */
[----:B------:R-:W-:-:S04]  /*0f80*/  LOP3.LUT R12, R11, 0xffff, R12, 0x48, !PT ;  /* 0x0000ffff0b0c7812 */ /* 0x000fc800078e480c */
[----:B------:R-:W-:Y:S02]  /*0f90*/  LEA.HI R13, R12, R13, RZ, 0x1f ;  /* 0x0000000d0c0d7211 */ /* 0x000fe400078ff8ff */
[----:B------:R-:W-:-:S03]  /*0fa0*/  SHF.R.U32.HI R12, RZ, 0x1, R7 ;  /* 0x00000001ff0c7819 */ /* 0x000fc60000011607 */
[----:B------:R0:W-:Y:S04]  /*0fb0*/  STS.U8 [R6], R13 ;  /* 0x0000000d06007388 */ /* 0x0001e80000000000 */
[----:B------:R0:W-:Y:S01]  /*0fc0*/  STS.U8 [R3], R12 ;  /* 0x0000000c03007388 */ /* 0x0001e20000000000 */
[----:B------:R-:W-:Y:S05]  /*0fd0*/  BRA.U !UP0, `(.L_x_56) ;  /* 0xfffffffd08b87547 */ /* 0x000fea000b83ffff */
[----:B------:R-:W-:Y:S01]  /*0fe0*/  UISETP.GT.U32.AND UP0, UPT, UR7, 0x3, UPT ;  /* 0x000000030700788c */ /* 0x000fe2000bf04070 */
[----:B------:R-:W-:Y:S02]  /*0ff0*/  UMOV UR6, UR9 ;  /* 0x0000000900067c82 */ /* 0x000fe40008000000 */
[----:B------:R-:W-:-:S06]  /*1000*/  UMOV UR7, UR8 ;  /* 0x0000000800077c82 */ /* 0x000fcc0008000000 */
[----:B------:R-:W-:Y:S05]  /*1010*/  BRA.U UP0, `(.L_x_57) ;  /* 0xfffffffd007c7547 */ /* 0x000fea000b83ffff */
.L_x_55:
[----:B------:R-:W3:Y:S01]  /*1020*/  S2UR UR5, SR_CgaCtaId ;  /* 0x00000000000579c3 */ /* 0x000ee20000008800 */
[----:B------:R-:W-:Y:S01]  /*1030*/  UMOV UR4, 0x400 ;  /* 0x0000040000047882 */ /* 0x000fe20000000000 */
[----:B0-----:R-:W-:Y:S01]  /*1040*/  LEA R3, R9, 0xfffffff0, 0x2 ;  /* 0xfffffff009037811 */ /* 0x001fe200078e10ff */
[----:B------:R-:W-:Y:S02]  /*1050*/  IMAD R6, R0, 0xc, R4 ;  /* 0x0000000c00067824 */ /* 0x000fe400078e0204 */
[----:B------:R-:W-:Y:S01]  /*1060*/  IMAD.MOV R9, RZ, RZ, -R9 ;  /* 0x000000ffff097224 */ /* 0x000fe200078e0a09 */
[----:B------:R-:W-:Y:S01]  /*1070*/  LOP3.LUT R7, R3, 0xfffffff0, RZ, 0xc0, !PT ;  /* 0xfffffff003077812 */ /* 0x000fe200078ec0ff */
[----:B------:R-:W-:Y:S01]  /*1080*/  IMAD.MOV.U32 R3, RZ, RZ, RZ ;  /* 0x000000ffff037224 */ /* 0x000fe200078e00ff */
[----:B------:R-:W-:-:S03]  /*1090*/  IADD3 R6, PT, PT, R6, 0x3, RZ ;  /* 0x0000000306067810 */ /* 0x000fc60007ffe0ff */
[----:B------:R-:W-:Y:S01]  /*10a0*/  VIADD R7, R7, 0x10 ;  /* 0x0000001007077836 */ /* 0x000fe20000000000 */
[----:B---3--:R-:W-:Y:S02]  /*10b0*/  ULEA UR6, UR5, UR4, 0x18 ;  /* 0x0000000405067291 */ /* 0x008fe4000f8ec0ff */
[----:B------:R-:W-:-:S04]  /*10c0*/  UIADD3 UR4, UPT, UPT, UR4, 0x1040, URZ ;  /* 0x0000104004047890 */ /* 0x000fc8000fffe0ff */
[----:B------:R-:W-:-:S03]  /*10d0*/  ULEA UR4, UR5, UR4, 0x18 ;  /* 0x0000000405047291 */ /* 0x000fc6000f8ec0ff */
[----:B------:R-:W0:Y:S06]  /*10e0*/  LDS.U8 R11, [R10+UR6] ;  /* 0x000000060a0b7984 */ /* 0x000e2c0008000000 */
[----:B0-----:R0:W-:Y:S01]  /*10f0*/  STS.U8 [R10+UR4], R11 ;  /* 0x0000000b0a007988 */ /* 0x0011e20008000004 */
[----:B------:R-:W-:-:S12]  /*1100*/  UIADD3 UR4, UPT, UPT, UR10, 0x4, URZ ;  /* 0x000000040a047890 */ /* 0x000fd8000fffe0ff */
.L_x_61:
[----:B------:R-:W3:Y:S02]  /*1110*/  LDCU UR7, c[0x0][0x390] ;  /* 0x00007200ff0777ac */ /* 0x000ee40008000800 */
[----:B---3--:R-:W-:-:S13]  /*1120*/  ISETP.GT.U32.AND P0, PT, R0, UR7, PT ;  /* 0x0000000700007c0c */ /* 0x008fda000bf04070 */
[----:B0---4-:R-:W-:Y:S05]  /*1130*/  @P0 BRA `(.L_x_58) ;  /* 0x0000000800e40947 */ /* 0x011fea0003800000 */
[----:B------:R-:W-:Y:S01]  /*1140*/  ISETP.GE.U32.AND P0, PT, R2, 0xd, PT ;  /* 0x0000000d0200780c */ /* 0x000fe20003f06070 */
[----:B-12---:R-:W-:Y:S02]  /*1150*/  IMAD R12, R3, UR7, R4 ;  /* 0x00000007030c7c24 */ /* 0x006fe4000f8e0204 */
[----:B------:R-:W-:Y:S02]  /*1160*/  IMAD.MOV.U32 R13, RZ, RZ, RZ ;  /* 0x000000ffff0d7224 */ /* 0x000fe400078e00ff */
[--C-:B0-----:R-:W-:Y:S02]  /*1170*/  IMAD R11, R5, UR7, R12.reuse ;  /* 0x00000007050b7c24 */ /* 0x101fe4000f8e020c */
[----:B------:R-:W-:-:S06]  /*1180*/  IMAD R10, R3, 0x4, R12 ;  /* 0x00000004030a7824 */ /* 0x000fcc00078e020c */
[----:B------:R-:W-:Y:S05]  /*1190*/  @!P0 BRA `(.L_x_59) ;  /* 0x0000000400988947 */ /* 0x000fea0003800000 */
[----:B------:R-:W0:Y:S01]  /*11a0*/  S2UR UR6, SR_CgaCtaId ;  /* 0x00000000000679c3 */ /* 0x000e220000008800 */
[----:B------:R-:W-:Y:S01]  /*11b0*/  UMOV UR5, 0x400 ;  /* 0x0000040000057882 */ /* 0x000fe20000000000 */
[----:B------:R-:W-:Y:S01]  /*11c0*/  IADD3 R19, PT, PT, R5, R3, RZ ;  /* 0x0000000305137210 */ /* 0x000fe20007ffe0ff */
[----:B------:R-:W-:Y:S01]  /*11d0*/  UIADD3 UR5, UPT, UPT, UR5, 0x1040, URZ ;  /* 0x0000104005057890 */ /* 0x000fe2000fffe0ff */
[----:B------:R-:W-:Y:S01]  /*11e0*/  IMAD.MOV.U32 R18, RZ, RZ, R9 ;  /* 0x000000ffff127224 */ /* 0x000fe200078e0009 */
[----:B------:R-:W1:Y:S02]  /*11f0*/  LDCU.64 UR8, c[0x0][0x388] ;  /* 0x00007100ff0877ac */ /* 0x000e640008000a00 */
[C---:B------:R-:W-:Y:S02]  /*1200*/  IMAD R29, R19.reuse, UR7, R4 ;  /* 0x00000007131d7c24 */ /* 0x040fe4000f8e0204 */
[----:B------:R-:W-:Y:S02]  /*1210*/  IMAD R19, R19, UR7, R6 ;  /* 0x0000000713137c24 */ /* 0x000fe4000f8e0206 */
[----:B------:R-:W-:-:S04]  /*1220*/  VIADD R29, R29, 0x3 ;  /* 0x000000031d1d7836 */ /* 0x000fc80000000000 */
[C---:B------:R-:W-:Y:S01]  /*1230*/  IMAD R27, R0.reuse, 0x4, R29 ;  /* 0x00000004001b7824 */ /* 0x040fe200078e021d */
[----:B------:R-:W-:Y:S01]  /*1240*/  LEA R23, R0, R29, 0x3 ;  /* 0x0000001d00177211 */ /* 0x000fe200078e18ff */
[----:B0-----:R-:W-:-:S06]  /*1250*/  ULEA UR5, UR6, UR5, 0x18 ;  /* 0x0000000506057291 */ /* 0x001fcc000f8ec0ff */
[----:B------:R-:W-:-:S04]  /*1260*/  VIADD R12, R4, UR5 ;  /* 0x00000005040c7c36 */ /* 0x000fc80008000000 */
[----:B-1----:R-:W-:-:S07]  /*1270*/  IMAD R25, R3, UR4, R12 ;  /* 0x0000000403197c24 */ /* 0x002fce000f8e020c */
.L_x_60:
[----:B0-----:R-:W0:Y:S01]  /*1280*/  LDS.U8 R26, [R25] ;  /* 0x00000000191a7984 */ /* 0x001e220000000000 */
[----:B------:R-:W-:Y:S02]  /*1290*/  IMAD R24, R0, 0x4, R25 ;  /* 0x0000000400187824 */ /* 0x000fe400078e0219 */
[C---:B------:R-:W-:Y:S01]  /*12a0*/  VIADD R20, R29.reuse, 0xfffffffd ;  /* 0xfffffffd1d147836 */ /* 0x040fe20000000000 */
[----:B------:R-:W1:Y:S01]  /*12b0*/  LDS.U8 R22, [R25+0x1] ;  /* 0x0000010019167984 */ /* 0x000e620000000000 */
[C---:B------:R-:W-:Y:S02]  /*12c0*/  VIADD R12, R29.reuse, 0xfffffffe ;  /* 0xfffffffe1d0c7836 */ /* 0x040fe40000000000 */
[----:B------:R-:W-:Y:S01]  /*12d0*/  VIADD R14, R29, 0xffffffff ;  /* 0xffffffff1d0e7836 */ /* 0x000fe20000000000 */
[----:B------:R-:W2:Y:S01]  /*12e0*/  LDS.U8 R15, [R25+0x2] ;  /* 0x00000200190f7984 */ /* 0x000ea20000000000 */
[----:B------:R-:W-:Y:S01]  /*12f0*/  IADD3 R20, P0, PT, R20, UR8, RZ ;  /* 0x0000000814147c10 */ /* 0x000fe2000ff1e0ff */
[----:B------:R-:W-:-:S02]  /*1300*/  VIADD R18, R18, 0x4 ;  /* 0x0000000412127836 */ /* 0x000fc40000000000 */
        /* <DEDUP_REMOVED lines=10> */
[----:B0-----:R-:W-:Y:S01]  /*13b0*/  IADD3 R20, P0, PT, R14, UR8, RZ ;  /* 0x000000080e147c10 */ /* 0x001fe2000ff1e0ff */
[----:B------:R-:W-:-:S03]  /*13c0*/  VIADD R26, R27, 0xfffffffd ;  /* 0xfffffffd1b1a7836 */ /* 0x000fc60000000000 */
[----:B------:R-:W-:Y:S02]  /*13d0*/  IADD3.X R21, PT, PT, RZ, UR9, RZ, P0, !PT ;  /* 0x00000009ff157c10 */ /* 0x000fe400087fe4ff */
[----:B------:R-:W-:Y:S02]  /*13e0*/  IADD3 R14, P0, PT, R29, UR8, RZ ;  /* 0x000000081d0e7c10 */ /* 0x000fe4000ff1e0ff */
[----:B------:R-:W-:Y:S01]  /*13f0*/  LEA R29, R0, R29, 0x4 ;  /* 0x0000001d001d7211 */ /* 0x000fe200078e20ff */
[----:B--2---:R0:W-:Y:S02]  /*1400*/  STG.E.U8 desc[UR12][R20.64], R15 ;  /* 0x0000000f14007986 */ /* 0x0041e4000c10110c */
[----:B0-----:R-:W-:Y:S01]  /*1410*/  IMAD.X R15, RZ, RZ, UR9, P0 ;  /* 0x00000009ff0f7e24 */ /* 0x001fe200080e06ff */
[----:B------:R-:W-:Y:S01]  /*1420*/  IADD3 R12, P0, PT, R26, UR8, RZ ;  /* 0x000000081a0c7c10 */ /* 0x000fe2000ff1e0ff */
[----:B------:R-:W-:-:S03]  /*1430*/  VIADD R26, R27, 0xfffffffe ;  /* 0xfffffffe1b1a7836 */ /* 0x000fc60000000000 */
[----:B----4-:R0:W-:Y:S01]  /*1440*/  STG.E.U8 desc[UR12][R14.64], R17 ;  /* 0x000000110e007986 */ /* 0x0101e2000c10110c */
[----:B------:R-:W-:Y:S02]  /*1450*/  IADD3.X R13, PT, PT, RZ, UR9, RZ, P0, !PT ;  /* 0x00000009ff0d7c10 */ /* 0x000fe400087fe4ff */
[----:B------:R-:W-:Y:S01]  /*1460*/  IADD3 R20, P0, PT, R26, UR8, RZ ;  /* 0x000000081a147c10 */ /* 0x000fe2000ff1e0ff */
[----:B------:R-:W2:Y:S01]  /*1470*/  LDS.U8 R17, [R24+0x3] ;  /* 0x0000030018117984 */ /* 0x000ea20000000000 */
[----:B------:R-:W-:-:S03]  /*1480*/  IMAD R26, R0, 0x4, R24 ;  /* 0x00000004001a7824 */ /* 0x000fc600078e0218 */
[----:B-----5:R3:W-:Y:S01]  /*1490*/  STG.E.U8 desc[UR12][R12.64], R16 ;  /* 0x000000100c007986 */ /* 0x0207e2000c10110c */
[----:B------:R-:W-:-:S03]  /*14a0*/  IMAD.X R21, RZ, RZ, UR9, P0 ;  /* 0x00000009ff157e24 */ /* 0x000fc600080e06ff */
[----:B------:R-:W4:Y:S01]  /*14b0*/  LDS.U8 R13, [R26] ;  /* 0x000000001a0d7984 */ /* 0x000f220000000000 */
[----:B0-----:R-:W-:-:S03]  /*14c0*/  VIADD R14, R27, 0xffffffff ;  /* 0xffffffff1b0e7836 */ /* 0x001fc60000000000 */
[----:B------:R-:W0:Y:S02]  /*14d0*/  LDS.U8 R24, [R26+0x1] ;  /* 0x000001001a187984 */ /* 0x000e240000000000 */
[----:B------:R-:W-:Y:S02]  /*14e0*/  IADD3 R14, P0, PT, R14, UR8, RZ ;  /* 0x000000080e0e7c10 */ /* 0x000fe4000ff1e0ff */
[----:B------:R-:W-:Y:S01]  /*14f0*/  STG.E.U8 desc[UR12][R20.64], R28 ;  /* 0x0000001c14007986 */ /* 0x000fe2000c10110c */
[C---:B---3--:R-:W-:Y:S01]  /*1500*/  VIADD R16, R23.reuse, 0xfffffffd ;  /* 0xfffffffd17107836 */ /* 0x048fe20000000000 */
[----:B------:R-:W-:Y:S01]  /*1510*/  IADD3.X R15, PT, PT, RZ, UR9, RZ, P0, !PT ;  /* 0x00000009ff0f7c10 */ /* 0x000fe200087fe4ff */
[----:B------:R-:W-:Y:S01]  /*1520*/  VIADD R12, R23, 0xfffffffe ;  /* 0xfffffffe170c7836 */ /* 0x000fe20000000000 */
[----:B------:R-:W3:Y:S04]  /*1530*/  LDS.U8 R20, [R26+0x2] ;  /* 0x000002001a147984 */ /* 0x000ee80000000000 */
[----:B-1----:R1:W-:Y:S04]  /*1540*/  STG.E.U8 desc[UR12][R14.64], R22 ;  /* 0x000000160e007986 */ /* 0x0023e8000c10110c */
[----:B------:R5:W3:Y:S01]  /*1550*/  LDS.U8 R21, [R26+0x3] ;  /* 0x000003001a157984 */ /* 0x000ae20000000000 */
[----:B-1----:R-:W-:Y:S01]  /*1560*/  IADD3 R14, P0, PT, R27, UR8, RZ ;  /* 0x000000081b0e7c10 */ /* 0x002fe2000ff1e0ff */
[----:B------:R-:W-:-:S02]  /*1570*/  IMAD R22, R0, 0x4, R26 ;  /* 0x0000000400167824 */ /* 0x000fc400078e021a */
[----:B-----5:R-:W-:Y:S02]  /*1580*/  VIADD R26, R23, 0xffffffff ;  /* 0xffffffff171a7836 */ /* 0x020fe40000000000 */
[----:B------:R-:W-:Y:S01]  /*1590*/  IMAD.X R15, RZ, RZ, UR9, P0 ;  /* 0x00000009ff0f7e24 */ /* 0x000fe200080e06ff */
[----:B------:R-:W-:Y:S01]  /*15a0*/  IADD3 R16, P0, PT, R16, UR8, RZ ;  /* 0x0000000810107c10 */ /* 0x000fe2000ff1e0ff */
[----:B------:R-:W1:Y:S01]  /*15b0*/  LDS.U8 R28, [R22] ;  /* 0x00000000161c7984 */ /* 0x000e620000000000 */
[----:B------:R-:W-:-:S03]  /*15c0*/  IMAD R27, R0, 0x10, R27 ;  /* 0x00000010001b7824 */ /* 0x000fc600078e021b */
[----:B--2---:R2:W-:Y:S02]  /*15d0*/  STG.E.U8 desc[UR12][R14.64], R17 ;  /* 0x000000110e007986 */ /* 0x0045e4000c10110c */
[----:B--2---:R-:W-:Y:S02]  /*15e0*/  IADD3.X R17, PT, PT, RZ, UR9, RZ, P0, !PT ;  /* 0x00000009ff117c10 */ /* 0x004fe400087fe4ff */
[----:B------:R-:W-:-:S03]  /*15f0*/  IADD3 R12, P0, PT, R12, UR8, RZ ;  /* 0x000000080c0c7c10 */ /* 0x000fc6000ff1e0ff */
[----:B----4-:R2:W-:Y:S02]  /*1600*/  STG.E.U8 desc[UR12][R16.64], R13 ;  /* 0x0000000d10007986 */ /* 0x0105e4000c10110c */
[----:B--2---:R-:W-:Y:S01]  /*1610*/  IMAD.X R13, RZ, RZ, UR9, P0 ;  /* 0x00000009ff0d7e24 */ /* 0x004fe200080e06ff */
[----:B------:R-:W-:Y:S02]  /*1620*/  IADD3 R14, P0, PT, R26, UR8, RZ ;  /* 0x000000081a0e7c10 */ /* 0x000fe4000ff1e0ff */
[----:B------:R-:W-:Y:S02]  /*1630*/  LDS.U8 R26, [R22+0x2] ;  /* 0x00000200161a7984 */ /* 0x000fe40000000000 */
[----:B------:R-:W-:Y:S02]  /*1640*/  IADD3.X R15, PT, PT, RZ, UR9, RZ, P0, !PT ;  /* 0x00000009ff0f7c10 */ /* 0x000fe400087fe4ff */
[----:B0-----:R0:W-:Y:S01]  /*1650*/  STG.E.U8 desc[UR12][R12.64], R24 ;  /* 0x000000180c007986 */ /* 0x0011e2000c10110c */
[----:B------:R-:W-:Y:S01]  /*1660*/  IADD3 R16, P0, PT, R23, UR8, RZ ;  /* 0x0000000817107c10 */ /* 0x000fe2000ff1e0ff */
[----:B------:R-:W-:-:S02]  /*1670*/  IMAD R23, R0, 0x10, R23 ;  /* 0x0000001000177824 */ /* 0x000fc400078e0217 */
[----:B------:R-:W2:Y:S02]  /*1680*/  LDS.U8 R24, [R22+0x1] ;  /* 0x0000010016187984 */ /* 0x000ea40000000000 */
[----:B------:R-:W-:Y:S02]  /*1690*/  IMAD.X R17, RZ, RZ, UR9, P0 ;  /* 0x00000009ff117e24 */ /* 0x000fe400080e06ff */
[----:B------:R-:W4:Y:S04]  /*16a0*/  LDS.U8 R22, [R22+0x3] ;  /* 0x0000030016167984 */ /* 0x000f280000000000 */
[----:B---3--:R3:W-:Y:S01]  /*16b0*/  STG.E.U8 desc[UR12][R14.64], R20 ;  /* 0x000000140e007986 */ /* 0x0087e2000c10110c */
[----:B0-----:R-:W-:-:S03]  /*16c0*/  VIADD R12, R19, 0xfffffffe ;  /* 0xfffffffe130c7836 */ /* 0x001fc60000000000 */
[----:B------:R0:W-:Y:S01]  /*16d0*/  STG.E.U8 desc[UR12][R16.64], R21 ;  /* 0x0000001510007986 */ /* 0x0001e2000c10110c */
[C---:B---3--:R-:W-:Y:S01]  /*16e0*/  VIADD R20, R19.reuse, 0xfffffffd ;  /* 0xfffffffd13147836 */ /* 0x048fe20000000000 */
[C---:B------:R-:W-:Y:S01]  /*16f0*/  IADD3 R14, P1, PT, R19.reuse, UR8, RZ ;  /* 0x00000008130e7c10 */ /* 0x040fe2000ff3e0ff */
[----:B0-----:R-:W-:-:S03]  /*1700*/  VIADD R16, R19, 0xffffffff ;  /* 0xffffffff13107836 */ /* 0x001fc60000000000 */
[----:B------:R-:W-:Y:S01]  /*1710*/  IADD3 R20, P0, PT, R20, UR8, RZ ;  /* 0x0000000814147c10 */ /* 0x000fe2000ff1e0ff */
[----:B------:R-:W-:Y:S02]  /*1720*/  IMAD.X R15, RZ, RZ, UR9, P1 ;  /* 0x00000009ff0f7e24 */ /* 0x000fe400088e06ff */
[----:B------:R-:W-:Y:S01]  /*1730*/  IMAD R19, R0, 0x10, R19 ;  /* 0x0000001000137824 */ /* 0x000fe200078e0213 */
[----:B------:R-:W-:Y:S02]  /*1740*/  IADD3.X R21, PT, PT, RZ, UR9, RZ, P0, !PT ;  /* 0x00000009ff157c10 */ /* 0x000fe400087fe4ff */
[----:B------:R-:W-:-:S03]  /*1750*/  IADD3 R12, P0, PT, R12, UR8, RZ ;  /* 0x000000080c0c7c10 */ /* 0x000fc6000ff1e0ff */
[----:B-1----:R0:W-:Y:S02]  /*1760*/  STG.E.U8 desc[UR12][R20.64], R28 ;  /* 0x0000001c14007986 */ /* 0x0021e4000c10110c */
[----:B------:R-:W-:Y:S01]  /*1770*/  IMAD.X R13, RZ, RZ, UR9, P0 ;  /* 0x00000009ff0d7e24 */ /* 0x000fe200080e06ff */
[----:B------:R-:W-:-:S04]  /*1780*/  IADD3 R16, P0, PT, R16, UR8, RZ ;  /* 0x0000000810107c10 */ /* 0x000fc8000ff1e0ff */
[----:B------:R-:W-:Y:S01]  /*1790*/  IADD3.X R17, PT, PT, RZ, UR9, RZ, P0, !PT ;  /* 0x00000009ff117c10 */ /* 0x000fe200087fe4ff */
[----:B--2---:R0:W-:Y:S01]  /*17a0*/  STG.E.U8 desc[UR12][R12.64], R24 ;  /* 0x000000180c007986 */ /* 0x0041e2000c10110c */
[----:B------:R-:W-:-:S03]  /*17b0*/  ISETP.NE.AND P0, PT, R18, RZ, PT ;  /* 0x000000ff1200720c */ /* 0x000fc60003f05270 */
[----:B------:R0:W-:Y:S04]  /*17c0*/  STG.E.U8 desc[UR12][R16.64], R26 ;  /* 0x0000001a10007986 */ /* 0x0001e8000c10110c */
[----:B----4-:R0:W-:Y:S06]  /*17d0*/  STG.E.U8 desc[UR12][R14.64], R22 ;  /* 0x000000160e007986 */ /* 0x0101ec000c10110c */
[----:B------:R-:W-:Y:S05]  /*17e0*/  @P0 BRA `(.L_x_60) ;  /* 0xfffffff800a40947 */ /* 0x000fea000383ffff */
[----:B0-----:R-:W-:-:S07]  /*17f0*/  IMAD.MOV.U32 R13, RZ, RZ, R7 ;  /* 0x000000ffff0d7224 */ /* 0x001fce00078e0007 */
.L_x_59:
[----:B------:R-:W-:-:S13]  /*1800*/  ISETP.NE.AND P0, PT, R8, RZ, PT ;  /* 0x000000ff0800720c */ /* 0x000fda0003f05270 */
[----:B------:R-:W-:Y:S05]  /*1810*/  @!P0 BRA `(.L_x_58) ;  /* 0x00000004002c8947 */ /* 0x000fea0003800000 */
[----:B------:R-:W0:Y:S01]  /*1820*/  S2UR UR6, SR_CgaCtaId ;  /* 0x00000000000679c3 */ /* 0x000e220000008800 */
[----:B------:R-:W-:Y:S01]  /*1830*/  UMOV UR5, 0x400 ;  /* 0x0000040000057882 */ /* 0x000fe20000000000 */
[----:B------:R-:W-:Y:S01]  /*1840*/  IMAD R21, R0, R13, RZ ;  /* 0x0000000d00157224 */ /* 0x000fe200078e02ff */
[----:B------:R-:W-:-:S04]  /*1850*/  UIADD3 UR5, UPT, UPT, UR5, 0x1040, URZ ;  /* 0x0000104005057890 */ /* 0x000fc8000fffe0ff */
[----:B------:R-:W-:-:S05]  /*1860*/  IADD3 R12, PT, PT, R11, R21, RZ ;  /* 0x000000150b0c7210 */ /* 0x000fca0007ffe0ff */
[C---:B------:R-:W-:Y:S02]  /*1870*/  VIADD R14, R12.reuse, 0x2 ;  /* 0x000000020c0e7836 */ /* 0x040fe40000000000 */
        /* <DEDUP_REMOVED lines=11> */
[----:B------:R-:W-:-:S02]  /*1930*/  IADD3.X R19, PT, PT, RZ, UR7, RZ, P0, !PT ;  /* 0x00000007ff137c10 */ /* 0x000fc400087fe4ff */
[----:B------:R-:W-:Y:S01]  /*1940*/  IADD3 R14, P0, PT, R14, UR6, RZ ;  /* 0x000000060e0e7c10 */ /* 0x000fe2000ff1e0ff */
[----:B------:R-:W-:Y:S01]  /*1950*/  IMAD.X R13, RZ, RZ, UR7, P1 ;  /* 0x00000007ff0d7e24 */ /* 0x000fe200088e06ff */
[----:B------:R-:W-:-:S03]  /*1960*/  IADD3 R16, P2, PT, R16, UR6, RZ ;  /* 0x0000000610107c10 */ /* 0x000fc6000ff5e0ff */
[----:B------:R-:W-:Y:S01]  /*1970*/  IMAD.X R15, RZ, RZ, UR7, P0 ;  /* 0x00000007ff0f7e24 */ /* 0x000fe200080e06ff */
[----:B------:R-:W-:Y:S01]  /*1980*/  ISETP.NE.AND P0, PT, R8, 0x1, PT ;  /* 0x000000010800780c */ /* 0x000fe20003f05270 */
[----:B------:R-:W-:Y:S01]  /*1990*/  IMAD.X R17, RZ, RZ, UR7, P2 ;  /* 0x00000007ff117e24 */ /* 0x000fe200090e06ff */
[----:B-1----:R4:W-:Y:S04]  /*19a0*/  STG.E.U8 desc[UR12][R18.64], R23 ;  /* 0x0000001712007986 */ /* 0x0029e8000c10110c */
[----:B--2---:R4:W-:Y:S04]  /*19b0*/  STG.E.U8 desc[UR12][R12.64], R25 ;  /* 0x000000190c007986 */ /* 0x0049e8000c10110c */
[----:B---3--:R4:W-:Y:S04]  /*19c0*/  STG.E.U8 desc[UR12][R14.64], R27 ;  /* 0x0000001b0e007986 */ /* 0x0089e8000c10110c */
[----:B0-----:R4:W-:Y:S01]  /*19d0*/  STG.E.U8 desc[UR12][R16.64], R29 ;  /* 0x0000001d10007986 */ /* 0x0019e2000c10110c */
[----:B------:R-:W-:Y:S05]  /*19e0*/  @!P0 BRA `(.L_x_58) ;  /* 0x0000000000b88947 */ /* 0x000fea0003800000 */
[----:B----4-:R-:W-:-:S04]  /*19f0*/  LEA R12, R0, R21, 0x2 ;  /* 0x00000015000c7211 */ /* 0x010fc800078e10ff */
[--C-:B------:R-:W-:Y:S01]  /*1a00*/  IADD3 R20, PT, PT, R10, UR5, R12.reuse ;  /* 0x000000050a147c10 */ /* 0x100fe2000fffe00c */
[----:B------:R-:W-:-:S04]  /*1a10*/  IMAD.IADD R12, R11, 0x1, R12 ;  /* 0x000000010b0c7824 */ /* 0x000fc800078e020c */
        /* <DEDUP_REMOVED lines=11> */
[----:B------:R-:W-:Y:S01]  /*1ad0*/  IADD3 R16, P2, PT, R16, UR6, RZ ;  /* 0x0000000610107c10 */ /* 0x000fe2000ff5e0ff */
[----:B------:R-:W-:Y:S01]  /*1ae0*/  IMAD.X R15, RZ, RZ, UR7, P0 ;  /* 0x00000007ff0f7e24 */ /* 0x000fe200080e06ff */
[----:B------:R-:W-:Y:S01]  /*1af0*/  ISETP.NE.AND P0, PT, R8, 0x2, PT ;  /* 0x000000020800780c */ /* 0x000fe20003f05270 */
[----:B------:R-:W-:Y:S01]  /*1b00*/  IMAD.X R13, RZ, RZ, UR7, P1 ;  /* 0x00000007ff0d7e24 */ /* 0x000fe200088e06ff */
[----:B------:R-:W-:Y:S01]  /*1b10*/  IADD3.X R17, PT, PT, RZ, UR7, RZ, P2, !PT ;  /* 0x00000007ff117c10 */ /* 0x000fe200097fe4ff */
[----:B0-----:R0:W-:Y:S04]  /*1b20*/  STG.E.U8 desc[UR12][R18.64], R27 ;  /* 0x0000001b12007986 */ /* 0x0011e8000c10110c */
[----:B-1----:R0:W-:Y:S04]  /*1b30*/  STG.E.U8 desc[UR12][R12.64], R25 ;  /* 0x000000190c007986 */ /* 0x0021e8000c10110c */
[----:B--2---:R0:W-:Y:S04]  /*1b40*/  STG.E.U8 desc[UR12][R14.64], R23 ;  /* 0x000000170e007986 */ /* 0x0041e8000c10110c */
[----:B---3--:R0:W-:Y:S01]  /*1b50*/  STG.E.U8 desc[UR12][R16.64], R29 ;  /* 0x0000001d10007986 */ /* 0x0081e2000c10110c */
[----:B------:R-:W-:Y:S05]  /*1b60*/  @!P0 BRA `(.L_x_58) ;  /* 0x0000000000588947 */ /* 0x000fea0003800000 */
[----:B------:R-:W-:-:S04]  /*1b70*/  IMAD R21, R0, 0x8, R21 ;  /* 0x0000000800157824 */ /* 0x000fc800078e0215 */
[--C-:B------:R-:W-:Y:S01]  /*1b80*/  IMAD.IADD R11, R11, 0x1, R21.reuse ;  /* 0x000000010b0b7824 */ /* 0x100fe200078e0215 */
[----:B0-----:R-:W-:-:S03]  /*1b90*/  IADD3 R18, PT, PT, R10, UR5, R21 ;  /* 0x000000050a127c10 */ /* 0x001fc6000fffe015 */
[C---:B------:R-:W-:Y:S01]  /*1ba0*/  VIADD R12, R11.reuse, 0x1 ;  /* 0x000000010b0c7836 */ /* 0x040fe20000000000 */
[C---:B------:R-:W-:Y:S01]  /*1bb0*/  IADD3 R14, PT, PT, R11.reuse, 0x2, RZ ;  /* 0x000000020b0e7810 */ /* 0x040fe20007ffe0ff */
[----:B------:R-:W0:Y:S01]  /*1bc0*/  LDS.U8 R19, [R18] ;  /* 0x0000000012137984 */ /* 0x000e220000000000 */
[C---:B------:R-:W-:Y:S01]  /*1bd0*/  VIADD R16, R11.reuse, 0x3 ;  /* 0x000000030b107836 */ /* 0x040fe20000000000 */
[----:B------:R-:W-:Y:S02]  /*1be0*/  IADD3 R10, P0, PT, R11, UR6, RZ ;  /* 0x000000060b0a7c10 */ /* 0x000fe4000ff1e0ff */
[----:B------:R-:W1:Y:S01]  /*1bf0*/  LDS.U8 R23, [R18+0x1] ;  /* 0x0000010012177984 */ /* 0x000e620000000000 */
[----:B------:R-:W-:Y:S02]  /*1c00*/  IADD3 R12, P1, PT, R12, UR6, RZ ;  /* 0x000000060c0c7c10 */ /* 0x000fe4000ff3e0ff */
[----:B------:R-:W-:Y:S01]  /*1c10*/  IADD3 R14, P2, PT, R14, UR6, RZ ;  /* 0x000000060e0e7c10 */ /* 0x000fe2000ff5e0ff */
[----:B------:R-:W2:Y:S01]  /*1c20*/  LDS.U8 R25, [R18+0x2] ;  /* 0x0000020012197984 */ /* 0x000ea20000000000 */
[----:B------:R-:W-:Y:S01]  /*1c30*/  IADD3 R16, P3, PT, R16, UR6, RZ ;  /* 0x0000000610107c10 */ /* 0x000fe2000ff7e0ff */
[----:B------:R-:W-:Y:S01]  /*1c40*/  IMAD.X R11, RZ, RZ, UR7, P0 ;  /* 0x00000007ff0b7e24 */ /* 0x000fe200080e06ff */
[----:B------:R-:W-:Y:S01]  /*1c50*/  IADD3.X R15, PT, PT, RZ, UR7, RZ, P2, !PT ;  /* 0x00000007ff0f7c10 */ /* 0x000fe200097fe4ff */
[----:B------:R-:W3:Y:S01]  /*1c60*/  LDS.U8 R27, [R18+0x3] ;  /* 0x00000300121b7984 */ /* 0x000ee20000000000 */
[----:B------:R-:W-:-:S02]  /*1c70*/  IMAD.X R13, RZ, RZ, UR7, P1 ;  /* 0x00000007ff0d7e24 */ /* 0x000fc400088e06ff */
[----:B------:R-:W-:Y:S01]  /*1c80*/  IMAD.X R17, RZ, RZ, UR7, P3 ;  /* 0x00000007ff117e24 */ /* 0x000fe200098e06ff */
[----:B0-----:R0:W-:Y:S04]  /*1c90*/  STG.E.U8 desc[UR12][R10.64], R19 ;  /* 0x000000130a007986 */ /* 0x0011e8000c10110c */
[----:B-1----:R0:W-:Y:S04]  /*1ca0*/  STG.E.U8 desc[UR12][R12.64], R23 ;  /* 0x000000170c007986 */ /* 0x0021e8000c10110c */
[----:B--2---:R0:W-:Y:S04]  /*1cb0*/  STG.E.U8 desc[UR12][R14.64], R25 ;  /* 0x000000190e007986 */ /* 0x0041e8000c10110c */
[----:B---3--:R0:W-:Y:S02]  /*1cc0*/  STG.E.U8 desc[UR12][R16.64], R27 ;  /* 0x0000001b10007986 */ /* 0x0081e4000c10110c */
.L_x_58:
[----:B------:R-:W-:-:S05]  /*1cd0*/  VIADD R3, R3, 0x1 ;  /* 0x0000000103037836 */ /* 0x000fca0000000000 */
[----:B------:R-:W-:-:S13]  /*1ce0*/  ISETP.NE.AND P0, PT, R3, R0, PT ;  /* 0x000000000300720c */ /* 0x000fda0003f05270 */
[----:B------:R-:W-:Y:S05]  /*1cf0*/  @P0 BRA `(.L_x_61) ;  /* 0xfffffff400040947 */ /* 0x000fea000383ffff */
[----:B------:R-:W-:Y:S05]  /*1d00*/  EXIT ;  /* 0x000000000000794d */ /* 0x000fea0003800000 */
.L_x_62:
        /* <DEDUP_REMOVED lines=15> */
.L_x_70:


//--------------------- .text._Z8GrayFuncPhS_ii   --------------------------
	.section	.text._Z8GrayFuncPhS_ii,"ax",@progbits
	.align	128
        .global         _Z8GrayFuncPhS_ii
        .type           _Z8GrayFuncPhS_ii,@function
        .size           _Z8GrayFuncPhS_ii,(.L_x_71 - _Z8GrayFuncPhS_ii)
        .other          _Z8GrayFuncPhS_ii,@"STO_CUDA_ENTRY STV_DEFAULT"
_Z8GrayFuncPhS_ii:
.text._Z8GrayFuncPhS_ii:
[----:B------:R-:W-:Y:S08]  /*0000*/  LDC R1, c[0x0][0x37c] ;  /* 0x0000df00ff017b82 */ /* 0x000ff00000000800 */
[----:B------:R-:W0:Y:S01]  /*0010*/  LDC R0, c[0x0][0x390] ;  /* 0x0000e400ff007b82 */ /* 0x000e220000000800 */
[----:B------:R-:W1:Y:S07]  /*0020*/  LDCU UR4, c[0x0][0x360] ;  /* 0x00006c00ff0477ac */ /* 0x000e6e0008000800 */
[----:B------:R-:W1:Y:S01]  /*0030*/  S2UR UR5, SR_CTAID.X ;  /* 0x00000000000579c3 */ /* 0x000e620000002500 */
[----:B0-----:R-:W-:Y:S01]  /*0040*/  ISETP.GE.AND P0, PT, R0, 0x1, PT ;  /* 0x000000010000780c */ /* 0x001fe20003f06270 */
[----:B-1----:R-:W-:-:S12]  /*0050*/  UIMAD UR4, UR4, UR5, URZ ;  /* 0x00000005040472a4 */ /* 0x002fd8000f8e02ff */
[----:B------:R-:W-:Y:S05]  /*0060*/  @!P0 EXIT ;  /* 0x000000000000894d */ /* 0x000fea0003800000 */
[----:B------:R-:W0:Y:S01]  /*0070*/  S2R R7, SR_TID.X ;  /* 0x0000000000077919 */ /* 0x000e220000002100 */
[C---:B------:R-:W-:Y:S01]  /*0080*/  ISETP.GE.U32.AND P1, PT, R0.reuse, 0x4, PT ;  /* 0x000000040000780c */ /* 0x040fe20003f26070 */
[----:B------:R-:W1:Y:S01]  /*0090*/  LDCU.64 UR6, c[0x0][0x358] ;  /* 0x00006b00ff0677ac */ /* 0x000e620008000a00 */
[----:B------:R-:W-:Y:S01]  /*00a0*/  LOP3.LUT R8, R0, 0x3, RZ, 0xc0, !PT ;  /* 0x0000000300087812 */ /* 0x000fe200078ec0ff */
[----:B------:R-:W-:-:S03]  /*00b0*/  IMAD.MOV.U32 R2, RZ, RZ, RZ ;  /* 0x000000ffff027224 */ /* 0x000fc600078e00ff */
[----:B------:R-:W-:Y:S01]  /*00c0*/  ISETP.NE.AND P0, PT, R8, RZ, PT ;  /* 0x000000ff0800720c */ /* 0x000fe20003f05270 */
[----:B0-----:R-:W-:-:S06]  /*00d0*/  VIADD R3, R7, UR4 ;  /* 0x0000000407037c36 */ /* 0x001fcc0008000000 */
[----:B-1----:R-:W-:Y:S06]  /*00e0*/  @!P1 BRA `(.L_x_63) ;  /* 0x0000000400149947 */ /* 0x002fec0003800000 */
[C---:B------:R-:W-:Y:S01]  /*00f0*/  IADD3 R7, PT, PT, R0.reuse, UR4, R7 ;  /* 0x0000000400077c10 */ /* 0x040fe2000fffe007 */
[C-C-:B------:R-:W-:Y:S01]  /*0100*/  IMAD R9, R0.reuse, 0x2, R3.reuse ;  /* 0x0000000200097824 */ /* 0x140fe200078e0203 */
[C---:B------:R-:W-:Y:S01]  /*0110*/  LOP3.LUT R2, R0.reuse, 0x7ffffffc, RZ, 0xc0, !PT ;  /* 0x7ffffffc00027812 */ /* 0x040fe200078ec0ff */
[----:B------:R-:W-:Y:S01]  /*0120*/  IMAD R11, R0, 0x3, R3 ;  /* 0x00000003000b7824 */ /* 0x000fe200078e0203 */
[----:B------:R-:W0:Y:S01]  /*0130*/  LDCU.128 UR8, c[0x0][0x380] ;  /* 0x00007000ff0877ac */ /* 0x000e220008000c00 */
[----:B------:R-:W-:Y:S02]  /*0140*/  IMAD R5, R3, 0x3, RZ ;  /* 0x0000000303057824 */ /* 0x000fe400078e02ff */
[----:B------:R-:W-:Y:S02]  /*0150*/  IMAD R7, R7, 0x3, RZ ;  /* 0x0000000307077824 */ /* 0x000fe400078e02ff */
[----:B------:R-:W-:Y:S02]  /*0160*/  IMAD R9, R9, 0x3, RZ ;  /* 0x0000000309097824 */ /* 0x000fe400078e02ff */
[----:B------:R-:W-:-:S02]  /*0170*/  IMAD R11, R11, 0x3, RZ ;  /* 0x000000030b0b7824 */ /* 0x000fc400078e02ff */
[----:B------:R-:W-:-:S07]  /*0180*/  IMAD.MOV R4, RZ, RZ, -R2 ;  /* 0x000000ffff047224 */ /* 0x000fce00078e0a02 */
.L_x_64:
[----:B01----:R-:W-:-:S04]  /*0190*/  IADD3 R14, P1, PT, R5, UR8, RZ ;  /* 0x00000008050e7c10 */ /* 0x003fc8000ff3e0ff */
[----:B------:R-:W-:-:S05]  /*01a0*/  LEA.HI.X.SX32 R15, R5, UR9, 0x1, P1 ;  /* 0x00000009050f7c11 */ /* 0x000fca00088f0eff */
[----:B------:R-:W2:Y:S04]  /*01b0*/  LDG.E.U8 R6, desc[UR6][R14.64] ;  /* 0x000000060e067981 */ /* 0x000ea8000c1e1100 */
[----:B------:R-:W2:Y:S04]  /*01c0*/  LDG.E.U8 R13, desc[UR6][R14.64+0x1] ;  /* 0x000001060e0d7981 */ /* 0x000ea8000c1e1100 */
[----:B------:R-:W2:Y:S01]  /*01d0*/  LDG.E.U8 R10, desc[UR6][R14.64+0x2] ;  /* 0x000002060e0a7981 */ /* 0x000ea2000c1e1100 */
[----:B------:R-:W-:-:S05]  /*01e0*/  IMAD.HI R12, R5, 0x55555556, RZ ;  /* 0x55555556050c7827 */ /* 0x000fca00078e02ff */
[----:B------:R-:W-:Y:S02]  /*01f0*/  LEA.HI R17, R12, R12, RZ, 0x1 ;  /* 0x0000000c0c117211 */ /* 0x000fe400078f08ff */
[----:B------:R-:W-:Y:S02]  /*0200*/  IADD3 R12, P2, PT, R7, UR8, RZ ;  /* 0x00000008070c7c10 */ /* 0x000fe4000ff5e0ff */
[----:B------:R-:W-:-:S04]  /*0210*/  IADD3 R16, P1, PT, R17, UR10, RZ ;  /* 0x0000000a11107c10 */ /* 0x000fc8000ff3e0ff */
[----:B------:R-:W-:Y:S02]  /*0220*/  LEA.HI.X.SX32 R17, R17, UR11, 0x1, P1 ;  /* 0x0000000b11117c11 */ /* 0x000fe400088f0eff */
[----:B--2---:R-:W-:Y:S02]  /*0230*/  IADD3 R6, PT, PT, R10, R13, R6 ;  /* 0x0000000d0a067210 */ /* 0x004fe40007ffe006 */
[----:B------:R-:W-:-:S03]  /*0240*/  LEA.HI.X.SX32 R13, R7, UR9, 0x1, P2 ;  /* 0x00000009070d7c11 */ /* 0x000fc600090f0eff */
[----:B------:R-:W-:-:S05]  /*0250*/  IMAD R6, R6, 0x5556, RZ ;  /* 0x0000555606067824 */ /* 0x000fca00078e02ff */
[----:B------:R-:W-:-:S05]  /*0260*/  SHF.R.U32.HI R21, RZ, 0x10, R6 ;  /* 0x00000010ff157819 */ /* 0x000fca0000011606 */
[----:B------:R0:W-:Y:S04]  /*0270*/  STG.E.U8 desc[UR6][R16.64], R21 ;  /* 0x0000001510007986 */ /* 0x0001e8000c101106 */
        /* <DEDUP_REMOVED lines=11> */
[----:B0-----:R-:W-:-:S05]  /*0330*/  SHF.R.U32.HI R21, RZ, 0x10, R6 ;  /* 0x00000010ff157819 */ /* 0x001fca0000011606 */
        /* <DEDUP_REMOVED lines=17> */
[----:B------:R-:W-:-:S04]  /*0450*/  IMAD.HI R14, R11, 0x55555556, RZ ;  /* 0x555555560b0e7827 */ /* 0x000fc800078e02ff */
[----:B------:R-:W-:Y:S01]  /*0460*/  VIADD R4, R4, 0x4 ;  /* 0x0000000404047836 */ /* 0x000fe20000000000 */
[----:B------:R-:W-:Y:S01]  /*0470*/  LEA.HI R18, R14, R14, RZ, 0x1 ;  /* 0x0000000e0e127211 */ /* 0x000fe200078f08ff */
[C---:B------:R-:W-:Y:S02]  /*0480*/  IMAD R7, R0.reuse, 0xc, R7 ;  /* 0x0000000c00077824 */ /* 0x040fe400078e0207 */
[----:B------:R-:W-:Y:S01]  /*0490*/  IMAD R9, R0, 0xc, R9 ;  /* 0x0000000c00097824 */ /* 0x000fe200078e0209 */
[----:B------:R-:W-:Y:S01]  /*04a0*/  IADD3 R14, P1, PT, R18, UR10, RZ ;  /* 0x0000000a120e7c10 */ /* 0x000fe2000ff3e0ff */
[C---:B------:R-:W-:Y:S02]  /*04b0*/  IMAD R11, R0.reuse, 0xc, R11 ;  /* 0x0000000c000b7824 */ /* 0x040fe400078e020b */
[----:B------:R-:W-:Y:S01]  /*04c0*/  IMAD R5, R0, 0xc, R5 ;  /* 0x0000000c00057824 */ /* 0x000fe200078e0205 */
[----:B--2---:R-:W-:Y:S02]  /*04d0*/  IADD3 R6, PT, PT, R10, R15, R6 ;  /* 0x0000000f0a067210 */ /* 0x004fe40007ffe006 */
[----:B------:R-:W-:-:S02]  /*04e0*/  LEA.HI.X.SX32 R15, R18, UR11, 0x1, P1 ;  /* 0x0000000b120f7c11 */ /* 0x000fc400088f0eff */
[----:B------:R-:W-:Y:S01]  /*04f0*/  ISETP.NE.AND P1, PT, R4, RZ, PT ;  /* 0x000000ff0400720c */ /* 0x000fe20003f25270 */
[----:B------:R-:W-:-:S05]  /*0500*/  IMAD R6, R6, 0x5556, RZ ;  /* 0x0000555606067824 */ /* 0x000fca00078e02ff */
[----:B------:R-:W-:-:S05]  /*0510*/  SHF.R.U32.HI R21, RZ, 0x10, R6 ;  /* 0x00000010ff157819 */ /* 0x000fca0000011606 */
[----:B------:R1:W-:Y:S02]  /*0520*/  STG.E.U8 desc[UR6][R14.64], R21 ;  /* 0x000000150e007986 */ /* 0x0003e4000c101106 */
[----:B------:R-:W-:Y:S05]  /*0530*/  @P1 BRA `(.L_x_64) ;  /* 0xfffffffc00141947 */ /* 0x000fea000383ffff */
.L_x_63:
[----:B------:R-:W-:Y:S05]  /*0540*/  @!P0 EXIT ;  /* 0x000000000000894d */ /* 0x000fea0003800000 */
[----:B------:R-:W-:Y:S02]  /*0550*/  ISETP.NE.AND P1, PT, R8, 0x1, PT ;  /* 0x000000010800780c */ /* 0x000fe40003f25270 */
[----:B------:R-:W-:-:S04]  /*0560*/  LOP3.LUT R4, R0, 0x1, RZ, 0xc0, !PT ;  /* 0x0000000100047812 */ /* 0x000fc800078ec0ff */
[----:B------:R-:W-:-:S07]  /*0570*/  ISETP.NE.U32.AND P0, PT, R4, 0x1, PT ;  /* 0x000000010400780c */ /* 0x000fce0003f05070 */
[----:B------:R-:W-:Y:S06]  /*0580*/  @!P1 BRA `(.L_x_65) ;  /* 0x0000000000809947 */ /* 0x000fec0003800000 */
[----:B------:R-:W0:Y:S01]  /*0590*/  LDCU.128 UR8, c[0x0][0x380] ;  /* 0x00007000ff0877ac */ /* 0x000e220008000c00 */
[----:B------:R-:W-:-:S04]  /*05a0*/  IMAD R7, R2, R0, R3 ;  /* 0x0000000002077224 */ /* 0x000fc800078e0203 */
[----:B------:R-:W-:-:S05]  /*05b0*/  IMAD R6, R7, 0x3, RZ ;  /* 0x0000000307067824 */ /* 0x000fca00078e02ff */
[----:B0-----:R-:W-:-:S04]  /*05c0*/  IADD3 R4, P1, PT, R6, UR8, RZ ;  /* 0x0000000806047c10 */ /* 0x001fc8000ff3e0ff */
[----:B------:R-:W-:-:S05]  /*05d0*/  LEA.HI.X.SX32 R5, R6, UR9, 0x1, P1 ;  /* 0x0000000906057c11 */ /* 0x000fca00088f0eff */
[----:B------:R-:W2:Y:S04]  /*05e0*/  LDG.E.U8 R8, desc[UR6][R4.64] ;  /* 0x0000000604087981 */ /* 0x000ea8000c1e1100 */
[----:B------:R-:W2:Y:S04]  /*05f0*/  LDG.E.U8 R9, desc[UR6][R4.64+0x1] ;  /* 0x0000010604097981 */ /* 0x000ea8000c1e1100 */
[----:B------:R-:W2:Y:S01]  /*0600*/  LDG.E.U8 R10, desc[UR6][R4.64+0x2] ;  /* 0x00000206040a7981 */ /* 0x000ea2000c1e1100 */
[----:B------:R-:W-:-:S04]  /*0610*/  IMAD.HI R6, R6, 0x55555556, RZ ;  /* 0x5555555606067827 */ /* 0x000fc800078e02ff */
[----:B------:R-:W-:Y:S01]  /*0620*/  IMAD.IADD R7, R7, 0x1, R0 ;  /* 0x0000000107077824 */ /* 0x000fe200078e0200 */
[----:B------:R-:W-:-:S03]  /*0630*/  LEA.HI R11, R6, R6, RZ, 0x1 ;  /* 0x00000006060b7211 */ /* 0x000fc600078f08ff */
[----:B------:R-:W-:-:S05]  /*0640*/  IMAD R12, R7, 0x3, RZ ;  /* 0x00000003070c7824 */ /* 0x000fca00078e02ff */
[----:B------:R-:W-:-:S04]  /*0650*/  IADD3 R6, P2, PT, R12, UR8, RZ ;  /* 0x000000080c067c10 */ /* 0x000fc8000ff5e0ff */
[----:B------:R-:W-:Y:S02]  /*0660*/  LEA.HI.X.SX32 R7, R12, UR9, 0x1, P2 ;  /* 0x000000090c077c11 */ /* 0x000fe400090f0eff */
[----:B--2---:R-:W-:Y:S02]  /*0670*/  IADD3 R9, PT, PT, R10, R9, R8 ;  /* 0x000000090a097210 */ /* 0x004fe40007ffe008 */
[----:B------:R-:W-:-:S03]  /*0680*/  IADD3 R8, P1, PT, R11, UR10, RZ ;  /* 0x0000000a0b087c10 */ /* 0x000fc6000ff3e0ff */
[----:B------:R-:W-:Y:S01]  /*0690*/  IMAD R10, R9, 0x5556, RZ ;  /* 0x00005556090a7824 */ /* 0x000fe200078e02ff */
[----:B------:R-:W-:-:S04]  /*06a0*/  LEA.HI.X.SX32 R9, R11, UR11, 0x1, P1 ;  /* 0x0000000b0b097c11 */ /* 0x000fc800088f0eff */
[----:B------:R-:W-:-:S05]  /*06b0*/  SHF.R.U32.HI R11, RZ, 0x10, R10 ;  /* 0x00000010ff0b7819 */ /* 0x000fca000001160a */
[----:B------:R0:W-:Y:S04]  /*06c0*/  STG.E.U8 desc[UR6][R8.64], R11 ;  /* 0x0000000b08007986 */ /* 0x0001e8000c101106 */
[----:B------:R-:W2:Y:S04]  /*06d0*/  LDG.E.U8 R4, desc[UR6][R6.64] ;  /* 0x0000000606047981 */ /* 0x000ea8000c1e1100 */
[----:B------:R-:W2:Y:S04]  /*06e0*/  LDG.E.U8 R5, desc[UR6][R6.64+0x1] ;  /* 0x0000010606057981 */ /* 0x000ea8000c1e1100 */
[----:B------:R-:W2:Y:S01]  /*06f0*/  LDG.E.U8 R10, desc[UR6][R6.64+0x2] ;  /* 0x00000206060a7981 */ /* 0x000ea2000c1e1100 */
[----:B------:R-:W-:-:S04]  /*0700*/  IMAD.HI R12, R12, 0x55555556, RZ ;  /* 0x555555560c0c7827 */ /* 0x000fc800078e02ff */
[----:B------:R-:W-:Y:S01]  /*0710*/  VIADD R2, R2, 0x2 ;  /* 0x0000000202027836 */ /* 0x000fe20000000000 */
[----:B------:R-:W-:Y:S02]  /*0720*/  LEA.HI R12, R12, R12, RZ, 0x1 ;  /* 0x0000000c0c0c7211 */ /* 0x000fe400078f08ff */
[----:B--2---:R-:W-:Y:S02]  /*0730*/  IADD3 R5, PT, PT, R10, R5, R4 ;  /* 0x000000050a057210 */ /* 0x004fe40007ffe004 */
[----:B------:R-:W-:-:S03]  /*0740*/  IADD3 R4, P1, PT, R12, UR10, RZ ;  /* 0x0000000a0c047c10 */ /* 0x000fc6000ff3e0ff */
[----:B------:R-:W-:Y:S01]  /*0750*/  IMAD R13, R5, 0x5556, RZ ;  /* 0x00005556050d7824 */ /* 0x000fe200078e02ff */
[----:B------:R-:W-:-:S04]  /*0760*/  LEA.HI.X.SX32 R5, R12, UR11, 0x1, P1 ;  /* 0x0000000b0c057c11 */ /* 0x000fc800088f0eff */
[----:B------:R-:W-:-:S05]  /*0770*/  SHF.R.U32.HI R13, RZ, 0x10, R13 ;  /* 0x00000010ff0d7819 */ /* 0x000fca000001160d */
[----:B------:R0:W-:Y:S02]  /*0780*/  STG.E.U8 desc[UR6][R4.64], R13 ;  /* 0x0000000d04007986 */ /* 0x0001e4000c101106 */
.L_x_65:
[----:B------:R-:W-:Y:S05]  /*0790*/  @P0 EXIT ;  /* 0x000000000000094d */ /* 0x000fea0003800000 */
[----:B------:R-:W2:Y:S01]  /*07a0*/  LDCU.128 UR8, c[0x0][0x380] ;  /* 0x00007000ff0877ac */ /* 0x000ea20008000c00 */
[----:B------:R-:W-:-:S04]  /*07b0*/  IMAD R0, R2, R0, R3 ;  /* 0x0000000002007224 */ /* 0x000fc800078e0203 */
[----:B------:R-:W-:-:S05]  /*07c0*/  IMAD R0, R0, 0x3, RZ ;  /* 0x0000000300007824 */ /* 0x000fca00078e02ff */
[----:B--2---:R-:W-:-:S04]  /*07d0*/  IADD3 R2, P0, PT, R0, UR8, RZ ;  /* 0x0000000800027c10 */ /* 0x004fc8000ff1e0ff */
[----:B------:R-:W-:-:S05]  /*07e0*/  LEA.HI.X.SX32 R3, R0, UR9, 0x1, P0 ;  /* 0x0000000900037c11 */ /* 0x000fca00080f0eff */
[----:B0-----:R-:W2:Y:S04]  /*07f0*/  LDG.E.U8 R4, desc[UR6][R2.64] ;  /* 0x0000000602047981 */ /* 0x001ea8000c1e1100 */
[----:B------:R-:W2:Y:S04]  /*0800*/  LDG.E.U8 R5, desc[UR6][R2.64+0x1] ;  /* 0x0000010602057981 */ /* 0x000ea8000c1e1100 */
[----:B------:R-:W2:Y:S01]  /*0810*/  LDG.E.U8 R6, desc[UR6][R2.64+0x2] ;  /* 0x0000020602067981 */ /* 0x000ea2000c1e1100 */
[----:B------:R-:W-:-:S05]  /*0820*/  IMAD.HI R0, R0, 0x55555556, RZ ;  /* 0x5555555600007827 */ /* 0x000fca00078e02ff */
[----:B------:R-:W-:Y:S02]  /*0830*/  LEA.HI R0, R0, R0, RZ, 0x1 ;  /* 0x0000000000007211 */ /* 0x000fe400078f08ff */
[----:B--2---:R-:W-:Y:S02]  /*0840*/  IADD3 R5, PT, PT, R6, R5, R4 ;  /* 0x0000000506057210 */ /* 0x004fe40007ffe004 */
[----:B------:R-:W-:-:S03]  /*0850*/  IADD3 R4, P0, PT, R0, UR10, RZ ;  /* 0x0000000a00047c10 */ /* 0x000fc6000ff1e0ff */
[----:B------:R-:W-:Y:S01]  /*0860*/  IMAD R7, R5, 0x5556, RZ ;  /* 0x0000555605077824 */ /* 0x000fe200078e02ff */
[----:B------:R-:W-:-:S04]  /*0870*/  LEA.HI.X.SX32 R5, R0, UR11, 0x1, P0 ;  /* 0x0000000b00057c11 */ /* 0x000fc800080f0eff */
[----:B------:R-:W-:-:S05]  /*0880*/  SHF.R.U32.HI R7, RZ, 0x10, R7 ;  /* 0x00000010ff077819 */ /* 0x000fca0000011607 */
[----:B------:R-:W-:Y:S01]  /*0890*/  STG.E.U8 desc[UR6][R4.64], R7 ;  /* 0x0000000704007986 */ /* 0x000fe2000c101106 */
[----:B------:R-:W-:Y:S05]  /*08a0*/  EXIT ;  /* 0x000000000000794d */ /* 0x000fea0003800000 */
.L_x_66:
        /* <DEDUP_REMOVED lines=13> */
.L_x_71:


//--------------------- .nv.shared._Z15SharedMem_recolPhS_ii --------------------------
	.section	.nv.shared._Z15SharedMem_recolPhS_ii,"aw",@nobits
	.sectionflags	@""
.nv.shared._Z15SharedMem_recolPhS_ii:
	.zero		9344


//--------------------- .nv.shared.reserved.0     --------------------------
	.section	.nv.shared.reserved.0,"aw",@nobits
	.weak		__nv_reservedSMEM_offset_0_alias
	.size		__nv_reservedSMEM_offset_0_alias, 0, 64
	.other		__nv_reservedSMEM_offset_0_alias,@"STO_CUDA_RESERVED_SHARED STV_DEFAULT"
__nv_reservedSMEM_offset_0_alias:
	.zero		0
	.zero		64


//--------------------- .nv.shared._Z15SharedMem_rerowPhS_ii --------------------------
	.section	.nv.shared._Z15SharedMem_rerowPhS_ii,"aw",@nobits
	.sectionflags	@""
.nv.shared._Z15SharedMem_rerowPhS_ii:
	.zero		9344


//--------------------- .nv.shared._Z13SharedMem_rowPhS_ii --------------------------
	.section	.nv.shared._Z13SharedMem_rowPhS_ii,"aw",@nobits
	.sectionflags	@""
.nv.shared._Z13SharedMem_rowPhS_ii:
	.zero		9344


//--------------------- .nv.shared._Z13SharedMem_colPhS_ii --------------------------
	.section	.nv.shared._Z13SharedMem_colPhS_ii,"aw",@nobits
	.sectionflags	@""
.nv.shared._Z13SharedMem_colPhS_ii:
	.zero		9344


//--------------------- .nv.constant0._Z15SharedMem_recolPhS_ii --------------------------
	.section	.nv.constant0._Z15SharedMem_recolPhS_ii,"a",@progbits
	.sectionflags	@""
	.align	4
.nv.constant0._Z15SharedMem_recolPhS_ii:
	.zero		920


//--------------------- .nv.constant0._Z15SharedMem_rerowPhS_ii --------------------------
	.section	.nv.constant0._Z15SharedMem_rerowPhS_ii,"a",@progbits
	.sectionflags	@""
	.align	4
.nv.constant0._Z15SharedMem_rerowPhS_ii:
	.zero		920


//--------------------- .nv.constant0._Z13SharedMem_rowPhS_ii --------------------------
	.section	.nv.constant0._Z13SharedMem_rowPhS_ii,"a",@progbits
	.sectionflags	@""
	.align	4
.nv.constant0._Z13SharedMem_rowPhS_ii:
	.zero		920


//--------------------- .nv.constant0._Z13SharedMem_colPhS_ii --------------------------
	.section	.nv.constant0._Z13SharedMem_colPhS_ii,"a",@progbits
	.sectionflags	@""
	.align	4
.nv.constant0._Z13SharedMem_colPhS_ii:
	.zero		920


//--------------------- .nv.constant0._Z8GrayFuncPhS_ii --------------------------
	.section	.nv.constant0._Z8GrayFuncPhS_ii,"a",@progbits
	.sectionflags	@""
	.align	4
.nv.constant0._Z8GrayFuncPhS_ii:
	.zero		920


//--------------------- SYMBOLS --------------------------

	.type		.nv.reservedSmem.offset0,@object
	.size		.nv.reservedSmem.offset0,0x4
	.type		.nv.reservedSmem.cap,@object
	.size		.nv.reservedSmem.cap,0x4
